//
// Generated by NVIDIA NVVM Compiler
//
// Compiler Build ID: CL-36424714
// Cuda compilation tools, release 13.0, V13.0.88
// Based on NVVM 20.0.0
//

.version 9.0
.target sm_100
.address_size 64

	// .globl	_Z15kernel_problem1iiiiiPhS_S_
.func  (.param .align 16 .b8 func_retval0[16]) __internal_trig_reduction_slowpathd
(
	.param .b64 __internal_trig_reduction_slowpathd_param_0
)
;
// _ZZ15kernel_problem1iiiiiPhS_S_E2sm has been demoted
.global .align 8 .b8 __cudart_i2opi_d[144] = {8, 93, 141, 31, 177, 95, 251, 107, 234, 146, 82, 138, 247, 57, 7, 61, 123, 241, 229, 235, 199, 186, 39, 117, 45, 234, 95, 158, 102, 63, 70, 79, 183, 9, 203, 39, 207, 126, 54, 109, 31, 109, 10, 90, 139, 17, 47, 239, 15, 152, 5, 222, 255, 151, 248, 31, 59, 40, 249, 189, 139, 95, 132, 156, 244, 57, 83, 131, 57, 214, 145, 57, 65, 126, 95, 180, 38, 112, 156, 233, 132, 68, 187, 46, 245, 53, 130, 232, 62, 167, 41, 177, 28, 235, 29, 254, 28, 146, 209, 9, 234, 46, 73, 6, 224, 210, 77, 66, 58, 110, 36, 183, 97, 197, 187, 222, 171, 99, 81, 254, 65, 144, 67, 60, 153, 149, 98, 219, 192, 221, 52, 245, 209, 87, 39, 252, 41, 21, 68, 78, 110, 131, 249, 162};
.global .align 16 .b8 __cudart_sin_cos_coeffs[128] = {70, 210, 176, 44, 241, 229, 90, 190, 146, 227, 172, 105, 227, 29, 199, 62, 161, 98, 219, 25, 160, 1, 42, 191, 24, 8, 17, 17, 17, 17, 129, 63, 84, 85, 85, 85, 85, 85, 197, 191, 0, 0, 0, 0, 0, 0, 0, 0, 0, 0, 0, 0, 0, 0, 0, 0, 100, 129, 253, 32, 131, 255, 168, 189, 40, 133, 239, 193, 167, 238, 33, 62, 217, 230, 6, 142, 79, 126, 146, 190, 233, 188, 221, 25, 160, 1, 250, 62, 71, 93, 193, 22, 108, 193, 86, 191, 81, 85, 85, 85, 85, 85, 165, 63, 0, 0, 0, 0, 0, 0, 224, 191, 0, 0, 0, 0, 0, 0, 240, 63};

.visible .entry _Z15kernel_problem1iiiiiPhS_S_(
	.param .u32 _Z15kernel_problem1iiiiiPhS_S__param_0,
	.param .u32 _Z15kernel_problem1iiiiiPhS_S__param_1,
	.param .u32 _Z15kernel_problem1iiiiiPhS_S__param_2,
	.param .u32 _Z15kernel_problem1iiiiiPhS_S__param_3,
	.param .u32 _Z15kernel_problem1iiiiiPhS_S__param_4,
	.param .u64 .ptr .align 1 _Z15kernel_problem1iiiiiPhS_S__param_5,
	.param .u64 .ptr .align 1 _Z15kernel_problem1iiiiiPhS_S__param_6,
	.param .u64 .ptr .align 1 _Z15kernel_problem1iiiiiPhS_S__param_7
)
{
	.reg .pred 	%p<25>;
	.reg .b32 	%r<78>;
	.reg .b64 	%rd<29>;
	.reg .b64 	%fd<128>;
	// demoted variable
	.shared .align 4 .b8 _ZZ15kernel_problem1iiiiiPhS_S_E2sm[5120];
	ld.param.u32 	%r31, [_Z15kernel_problem1iiiiiPhS_S__param_0];
	ld.param.u32 	%r32, [_Z15kernel_problem1iiiiiPhS_S__param_1];
	ld.param.u32 	%r33, [_Z15kernel_problem1iiiiiPhS_S__param_2];
	ld.param.u32 	%r34, [_Z15kernel_problem1iiiiiPhS_S__param_3];
	ld.param.u32 	%r35, [_Z15kernel_problem1iiiiiPhS_S__param_4];
	ld.param.u64 	%rd4, [_Z15kernel_problem1iiiiiPhS_S__param_5];
	ld.param.u64 	%rd6, [_Z15kernel_problem1iiiiiPhS_S__param_7];
	cvta.to.global.u64 	%rd1, %rd4;
	mov.u32 	%r36, %ctaid.x;
	mov.u32 	%r1, %ntid.x;
	mul.lo.s32 	%r2, %r36, %r1;
	mov.u32 	%r3, %tid.x;
	add.s32 	%r4, %r2, %r3;
	mov.u32 	%r73, %tid.y;
	setp.ge.s32 	%p2, %r4, %r33;
	@%p2 bra 	$L__BB0_2;
	mul.wide.s32 	%rd7, %r4, 64;
	add.s64 	%rd8, %rd1, %rd7;
	ld.global.f64 	%fd114, [%rd8];
	ld.global.f64 	%fd115, [%rd8+8];
	ld.global.f64 	%fd116, [%rd8+16];
$L__BB0_2:
	setp.ne.s32 	%p3, %r4, %r34;
	setp.ne.s32 	%p4, %r73, 0;
	or.pred  	%p5, %p4, %p3;
	@%p5 bra 	$L__BB0_4;
	cvta.to.global.u64 	%rd9, %rd6;
	mul.wide.s32 	%rd10, %r35, 64;
	add.s64 	%rd11, %rd1, %rd10;
	ld.global.f64 	%fd39, [%rd11];
	sub.f64 	%fd40, %fd114, %fd39;
	ld.global.f64 	%fd41, [%rd11+8];
	sub.f64 	%fd42, %fd115, %fd41;
	ld.global.f64 	%fd43, [%rd11+16];
	sub.f64 	%fd44, %fd116, %fd43;
	ld.global.f64 	%fd45, [%rd9];
	mul.f64 	%fd46, %fd42, %fd42;
	fma.rn.f64 	%fd47, %fd40, %fd40, %fd46;
	fma.rn.f64 	%fd48, %fd44, %fd44, %fd47;
	min.f64 	%fd49, %fd45, %fd48;
	st.global.f64 	[%rd9], %fd49;
$L__BB0_4:
	setp.lt.s32 	%p6, %r32, 1;
	mov.f64 	%fd125, 0d0000000000000000;
	mov.f64 	%fd126, %fd125;
	mov.f64 	%fd127, %fd125;
	@%p6 bra 	$L__BB0_22;
	mad.lo.s32 	%r37, %r73, %r1, %r3;
	mul.lo.s32 	%r38, %r31, 60;
	cvt.rn.f64.s32 	%fd52, %r38;
	div.rn.f64 	%fd7, %fd52, 0d40B7700000000000;
	abs.f64 	%fd53, %fd7;
	setp.eq.f64 	%p7, %fd53, 0d7FF0000000000000;
	mul.f64 	%fd54, %fd7, 0d3FE45F306DC9C883;
	cvt.rni.s32.f64 	%r39, %fd54;
	cvt.rn.f64.s32 	%fd55, %r39;
	fma.rn.f64 	%fd56, %fd55, 0dBFF921FB54442D18, %fd7;
	fma.rn.f64 	%fd57, %fd55, 0dBC91A62633145C00, %fd56;
	fma.rn.f64 	%fd58, %fd55, 0dB97B839A252049C0, %fd57;
	setp.ltu.f64 	%p8, %fd53, 0d41E0000000000000;
	mov.f64 	%fd124, 0d0000000000000000;
	mul.rn.f64 	%fd59, %fd7, %fd124;
	or.pred  	%p1, %p7, %p8;
	selp.f64 	%fd8, %fd59, %fd58, %p7;
	selp.b32 	%r6, 0, %r39, %p7;
	neg.s32 	%r75, %r32;
	sub.s32 	%r40, %r73, %r2;
	sub.s32 	%r74, %r40, %r3;
	add.s32 	%r72, %r37, 256;
	mov.u64 	%rd18, __cudart_sin_cos_coeffs;
	mov.f64 	%fd123, %fd124;
	mov.f64 	%fd122, %fd124;
$L__BB0_6:
	ld.param.u64 	%rd26, [_Z15kernel_problem1iiiiiPhS_S__param_5];
	cvta.to.global.u64 	%rd2, %rd26;
	mov.u32 	%r14, %tid.y;
	mad.lo.s32 	%r41, %r14, %r1, %r3;
	shl.b32 	%r42, %r41, 2;
	mov.u32 	%r43, _ZZ15kernel_problem1iiiiiPhS_S_E2sm;
	add.s32 	%r15, %r43, %r42;
	add.s32 	%r16, %r72, -256;
	shl.b32 	%r17, %r33, 4;
	setp.ge.s32 	%p9, %r16, %r17;
	@%p9 bra 	$L__BB0_8;
	mul.wide.u32 	%rd12, %r16, 4;
	add.s64 	%rd13, %rd2, %rd12;
	ld.global.u32 	%r44, [%rd13];
	st.shared.u32 	[%r15], %r44;
$L__BB0_8:
	add.s32 	%r45, %r72, -128;
	setp.ge.s32 	%p10, %r45, %r17;
	mul.wide.u32 	%rd14, %r16, 4;
	add.s64 	%rd3, %rd2, %rd14;
	@%p10 bra 	$L__BB0_10;
	ld.global.u32 	%r46, [%rd3+512];
	st.shared.u32 	[%r15+512], %r46;
$L__BB0_10:
	setp.ge.s32 	%p11, %r72, %r17;
	@%p11 bra 	$L__BB0_12;
	ld.global.u32 	%r47, [%rd3+1024];
	st.shared.u32 	[%r15+1024], %r47;
$L__BB0_12:
	add.s32 	%r48, %r72, 128;
	setp.ge.s32 	%p12, %r48, %r17;
	@%p12 bra 	$L__BB0_14;
	ld.global.u32 	%r49, [%rd3+1536];
	st.shared.u32 	[%r15+1536], %r49;
$L__BB0_14:
	bar.sync 	0;
	setp.eq.s32 	%p13, %r74, 0;
	setp.ge.s32 	%p14, %r73, %r33;
	or.pred  	%p15, %p13, %p14;
	@%p15 bra 	$L__BB0_20;
	shl.b32 	%r50, %r14, 6;
	add.s32 	%r52, %r43, %r50;
	ld.shared.f64 	%fd12, [%r52];
	ld.shared.f64 	%fd13, [%r52+8];
	ld.shared.f64 	%fd14, [%r52+16];
	ld.shared.f64 	%fd121, [%r52+48];
	ld.shared.u64 	%rd15, [%r52+56];
	setp.ne.s64 	%p16, %rd15, 1;
	@%p16 bra 	$L__BB0_19;
	mov.f64 	%fd120, %fd8;
	mov.u32 	%r76, %r6;
	@%p1 bra 	$L__BB0_18;
	{ // callseq 0, 0
	.param .b64 param0;
	st.param.f64 	[param0], %fd7;
	.param .align 16 .b8 retval0[16];
	call.uni (retval0), 
	__internal_trig_reduction_slowpathd, 
	(
	param0
	);
	ld.param.f64 	%fd120, [retval0];
	ld.param.b32 	%r76, [retval0+8];
	} // callseq 0
$L__BB0_18:
	shl.b32 	%r54, %r76, 6;
	cvt.u64.u32 	%rd16, %r54;
	and.b64  	%rd17, %rd16, 64;
	add.s64 	%rd19, %rd18, %rd17;
	mul.rn.f64 	%fd61, %fd120, %fd120;
	and.b32  	%r55, %r76, 1;
	setp.eq.b32 	%p17, %r55, 1;
	selp.f64 	%fd62, 0dBDA8FF8320FD8164, 0d3DE5DB65F9785EBA, %p17;
	ld.global.nc.v2.f64 	{%fd63, %fd64}, [%rd19];
	fma.rn.f64 	%fd65, %fd62, %fd61, %fd63;
	fma.rn.f64 	%fd66, %fd65, %fd61, %fd64;
	ld.global.nc.v2.f64 	{%fd67, %fd68}, [%rd19+16];
	fma.rn.f64 	%fd69, %fd66, %fd61, %fd67;
	fma.rn.f64 	%fd70, %fd69, %fd61, %fd68;
	ld.global.nc.v2.f64 	{%fd71, %fd72}, [%rd19+32];
	fma.rn.f64 	%fd73, %fd70, %fd61, %fd71;
	fma.rn.f64 	%fd74, %fd73, %fd61, %fd72;
	fma.rn.f64 	%fd75, %fd74, %fd120, %fd120;
	fma.rn.f64 	%fd76, %fd74, %fd61, 0d3FF0000000000000;
	selp.f64 	%fd77, %fd76, %fd75, %p17;
	and.b32  	%r56, %r76, 2;
	setp.eq.s32 	%p18, %r56, 0;
	mov.f64 	%fd78, 0d0000000000000000;
	sub.f64 	%fd79, %fd78, %fd77;
	selp.f64 	%fd80, %fd77, %fd79, %p18;
	abs.f64 	%fd81, %fd80;
	mul.f64 	%fd82, %fd121, 0d3FE0000000000000;
	fma.rn.f64 	%fd121, %fd82, %fd81, %fd121;
$L__BB0_19:
	sub.f64 	%fd83, %fd12, %fd114;
	sub.f64 	%fd84, %fd13, %fd115;
	sub.f64 	%fd85, %fd14, %fd116;
	mul.f64 	%fd86, %fd84, %fd84;
	fma.rn.f64 	%fd87, %fd83, %fd83, %fd86;
	fma.rn.f64 	%fd88, %fd85, %fd85, %fd87;
	add.f64 	%fd89, %fd88, 0d3EB0C6F7A0B5ED8D;
	sqrt.rn.f64 	%fd90, %fd89;
	mul.f64 	%fd91, %fd89, %fd90;
	mul.f64 	%fd92, %fd121, 0d3DD25868F4DEAE16;
	mul.f64 	%fd93, %fd83, %fd92;
	div.rn.f64 	%fd94, %fd93, %fd91;
	add.f64 	%fd124, %fd124, %fd94;
	mul.f64 	%fd95, %fd84, %fd92;
	div.rn.f64 	%fd96, %fd95, %fd91;
	add.f64 	%fd123, %fd123, %fd96;
	mul.f64 	%fd97, %fd85, %fd92;
	div.rn.f64 	%fd98, %fd97, %fd91;
	add.f64 	%fd122, %fd122, %fd98;
$L__BB0_20:
	add.s32 	%r75, %r75, 1;
	setp.ne.s32 	%p19, %r75, 0;
	add.s32 	%r74, %r74, 32;
	add.s32 	%r73, %r73, 32;
	add.s32 	%r72, %r72, 512;
	@%p19 bra 	$L__BB0_6;
	mul.f64 	%fd127, %fd124, 0d404E000000000000;
	mul.f64 	%fd126, %fd123, 0d404E000000000000;
	mul.f64 	%fd125, %fd122, 0d404E000000000000;
$L__BB0_22:
	mul.lo.s32 	%r24, %r1, 3;
	mov.u32 	%r25, %tid.y;
	mul.lo.s32 	%r26, %r3, 3;
	mad.lo.s32 	%r57, %r24, %r25, %r26;
	shl.b32 	%r58, %r57, 3;
	mov.u32 	%r59, _ZZ15kernel_problem1iiiiiPhS_S_E2sm;
	add.s32 	%r60, %r59, %r58;
	add.s32 	%r27, %r60, 2048;
	st.shared.f64 	[%r60+2048], %fd127;
	st.shared.f64 	[%r60+2056], %fd126;
	st.shared.f64 	[%r60+2064], %fd125;
	bar.sync 	0;
	mov.u32 	%r28, %ntid.y;
	setp.lt.u32 	%p20, %r28, 2;
	@%p20 bra 	$L__BB0_27;
	mov.b32 	%r77, 2;
$L__BB0_24:
	add.s32 	%r62, %r77, -1;
	and.b32  	%r63, %r62, %r25;
	setp.ne.s32 	%p21, %r63, 0;
	@%p21 bra 	$L__BB0_26;
	shr.u32 	%r64, %r77, 1;
	add.s32 	%r65, %r64, %r25;
	mad.lo.s32 	%r66, %r65, %r24, %r26;
	shl.b32 	%r67, %r66, 3;
	add.s32 	%r69, %r59, %r67;
	ld.shared.f64 	%fd99, [%r69+2048];
	ld.shared.f64 	%fd100, [%r27];
	add.f64 	%fd101, %fd99, %fd100;
	st.shared.f64 	[%r27], %fd101;
	ld.shared.f64 	%fd102, [%r69+2056];
	ld.shared.f64 	%fd103, [%r27+8];
	add.f64 	%fd104, %fd102, %fd103;
	st.shared.f64 	[%r27+8], %fd104;
	ld.shared.f64 	%fd105, [%r69+2064];
	ld.shared.f64 	%fd106, [%r27+16];
	add.f64 	%fd107, %fd105, %fd106;
	st.shared.f64 	[%r27+16], %fd107;
$L__BB0_26:
	bar.sync 	0;
	shl.b32 	%r77, %r77, 1;
	setp.le.u32 	%p22, %r77, %r28;
	@%p22 bra 	$L__BB0_24;
$L__BB0_27:
	setp.ne.s32 	%p23, %r25, 0;
	bar.sync 	0;
	@%p23 bra 	$L__BB0_30;
	ld.param.u64 	%rd27, [_Z15kernel_problem1iiiiiPhS_S__param_5];
	setp.ge.s32 	%p24, %r4, %r33;
	cvta.to.global.u64 	%rd20, %rd27;
	mul.wide.s32 	%rd21, %r4, 64;
	add.s64 	%rd22, %rd20, %rd21;
	ld.global.f64 	%fd108, [%rd22+24];
	ld.global.f64 	%fd109, [%rd22+32];
	ld.global.f64 	%fd110, [%rd22+40];
	mad.lo.s32 	%r71, %r3, 24, %r59;
	ld.shared.f64 	%fd111, [%r71+2048];
	add.f64 	%fd32, %fd108, %fd111;
	ld.shared.f64 	%fd112, [%r71+2056];
	add.f64 	%fd33, %fd109, %fd112;
	ld.shared.f64 	%fd113, [%r71+2064];
	add.f64 	%fd34, %fd110, %fd113;
	fma.rn.f64 	%fd35, %fd32, 0d404E000000000000, %fd114;
	fma.rn.f64 	%fd36, %fd33, 0d404E000000000000, %fd115;
	fma.rn.f64 	%fd37, %fd34, 0d404E000000000000, %fd116;
	@%p24 bra 	$L__BB0_30;
	ld.param.u64 	%rd28, [_Z15kernel_problem1iiiiiPhS_S__param_6];
	cvta.to.global.u64 	%rd23, %rd28;
	add.s64 	%rd25, %rd23, %rd21;
	st.global.f64 	[%rd25+24], %fd32;
	st.global.f64 	[%rd25+32], %fd33;
	st.global.f64 	[%rd25+40], %fd34;
	st.global.f64 	[%rd25], %fd35;
	st.global.f64 	[%rd25+8], %fd36;
	st.global.f64 	[%rd25+16], %fd37;
$L__BB0_30:
	ret;

}
.func  (.param .align 16 .b8 func_retval0[16]) __internal_trig_reduction_slowpathd(
	.param .b64 __internal_trig_reduction_slowpathd_param_0
)
{
	.local .align 8 .b8 	__local_depot1[40];
	.reg .b64 	%SP;
	.reg .b64 	%SPL;
	.reg .pred 	%p<10>;
	.reg .b32 	%r<47>;
	.reg .b64 	%rd<74>;
	.reg .b64 	%fd<5>;

	mov.u64 	%SPL, __local_depot1;
	ld.param.f64 	%fd4, [__internal_trig_reduction_slowpathd_param_0];
	add.u64 	%rd1, %SPL, 0;
	{
	.reg .b32 %temp; 
	mov.b64 	{%temp, %r1}, %fd4;
	}
	shr.u32 	%r2, %r1, 20;
	and.b32  	%r3, %r2, 2047;
	setp.eq.s32 	%p1, %r3, 2047;
	mov.b32 	%r46, 0;
	@%p1 bra 	$L__BB1_9;
	add.s32 	%r20, %r3, -1024;
	mov.b64 	%rd20, %fd4;
	shl.b64 	%rd2, %rd20, 11;
	shr.u32 	%r4, %r20, 6;
	sub.s32 	%r45, 15, %r4;
	sub.s32 	%r21, 19, %r4;
	setp.lt.u32 	%p2, %r20, 128;
	selp.b32 	%r6, 18, %r21, %p2;
	setp.ge.s32 	%p3, %r45, %r6;
	mov.b64 	%rd70, 0;
	@%p3 bra 	$L__BB1_4;
	add.s32 	%r23, %r6, %r4;
	neg.s32 	%r43, %r23;
	or.b64  	%rd3, %rd2, -9223372036854775808;
	mov.b64 	%rd70, 0;
	mov.b32 	%r42, 0;
	mov.u64 	%rd25, __cudart_i2opi_d;
	mov.u32 	%r44, %r45;
$L__BB1_3:
	.pragma "nounroll";
	mul.wide.s32 	%rd22, %r42, 8;
	add.s64 	%rd23, %rd1, %rd22;
	mul.wide.s32 	%rd24, %r44, 8;
	add.s64 	%rd26, %rd25, %rd24;
	ld.global.nc.u64 	%rd27, [%rd26];
	{
	.reg .u32 %r0, %r1, %r2, %r3, %alo, %ahi, %blo, %bhi, %clo, %chi;
	mov.b64 	{%alo,%ahi}, %rd27;
	mov.b64 	{%blo,%bhi}, %rd3;
	mov.b64 	{%clo,%chi}, %rd70;
	mad.lo.cc.u32 	%r0, %alo, %blo, %clo;
	madc.hi.cc.u32 	%r1, %alo, %blo, %chi;
	madc.hi.u32 	%r2, %alo, %bhi, 0;
	mad.lo.cc.u32 	%r1, %alo, %bhi, %r1;
	madc.hi.cc.u32 	%r2, %ahi, %blo, %r2;
	madc.hi.u32 	%r3, %ahi, %bhi, 0;
	mad.lo.cc.u32 	%r1, %ahi, %blo, %r1;
	madc.lo.cc.u32 	%r2, %ahi, %bhi, %r2;
	addc.u32 	%r3, %r3, 0;
	mov.b64 	%rd28, {%r0,%r1};
	mov.b64 	%rd70, {%r2,%r3};
	}
	st.local.u64 	[%rd23], %rd28;
	add.s32 	%r44, %r44, 1;
	add.s32 	%r43, %r43, 1;
	add.s32 	%r42, %r42, 1;
	setp.ne.s32 	%p4, %r43, -15;
	mov.u32 	%r45, %r6;
	@%p4 bra 	$L__BB1_3;
$L__BB1_4:
	cvt.s64.s32 	%rd29, %r45;
	cvt.u64.u32 	%rd30, %r4;
	add.s64 	%rd31, %rd30, %rd29;
	shl.b64 	%rd32, %rd31, 3;
	add.s64 	%rd33, %rd1, %rd32;
	st.local.u64 	[%rd33+-120], %rd70;
	and.b32  	%r15, %r2, 63;
	ld.local.u64 	%rd72, [%rd1+16];
	ld.local.u64 	%rd71, [%rd1+24];
	setp.eq.s32 	%p5, %r15, 0;
	@%p5 bra 	$L__BB1_6;
	shl.b64 	%rd34, %rd71, %r15;
	shr.u64 	%rd35, %rd72, 1;
	xor.b32  	%r24, %r15, 63;
	shr.u64 	%rd36, %rd35, %r24;
	or.b64  	%rd71, %rd34, %rd36;
	ld.local.u64 	%rd37, [%rd1+8];
	shl.b64 	%rd38, %rd72, %r15;
	shr.u64 	%rd39, %rd37, 1;
	shr.u64 	%rd40, %rd39, %r24;
	or.b64  	%rd72, %rd38, %rd40;
$L__BB1_6:
	and.b32  	%r25, %r1, -2147483648;
	shr.u64 	%rd41, %rd71, 62;
	cvt.u32.u64 	%r26, %rd41;
	mov.b64 	{%r27, %r28}, %rd71;
	mov.b64 	{%r29, %r30}, %rd72;
	shf.l.wrap.b32 	%r31, %r30, %r27, 2;
	shf.l.wrap.b32 	%r32, %r27, %r28, 2;
	mov.b64 	%rd42, {%r31, %r32};
	shl.b64 	%rd43, %rd72, 2;
	shr.u64 	%rd44, %rd42, 63;
	cvt.u32.u64 	%r33, %rd44;
	add.s32 	%r34, %r33, %r26;
	setp.eq.s32 	%p6, %r25, 0;
	neg.s32 	%r35, %r34;
	selp.b32 	%r46, %r34, %r35, %p6;
	setp.gt.s64 	%p7, %rd42, -1;
	mov.b64 	%rd45, 0;
	{
	.reg .u32 %r0, %r1, %r2, %r3, %a0, %a1, %a2, %a3, %b0, %b1, %b2, %b3;
	mov.b64 	{%a0,%a1}, %rd45;
	mov.b64 	{%a2,%a3}, %rd45;
	mov.b64 	{%b0,%b1}, %rd43;
	mov.b64 	{%b2,%b3}, %rd42;
	sub.cc.u32 	%r0, %a0, %b0;
	subc.cc.u32 	%r1, %a1, %b1;
	subc.cc.u32 	%r2, %a2, %b2;
	subc.u32 	%r3, %a3, %b3;
	mov.b64 	%rd46, {%r0,%r1};
	mov.b64 	%rd47, {%r2,%r3};
	}
	xor.b32  	%r36, %r25, -2147483648;
	selp.b64 	%rd73, %rd42, %rd47, %p7;
	selp.b64 	%rd14, %rd43, %rd46, %p7;
	selp.b32 	%r17, %r25, %r36, %p7;
	clz.b64 	%r37, %rd73;
	cvt.u64.u32 	%rd15, %r37;
	setp.eq.s32 	%p8, %r37, 0;
	@%p8 bra 	$L__BB1_8;
	cvt.u32.u64 	%r38, %rd15;
	and.b32  	%r39, %r38, 63;
	shl.b64 	%rd48, %rd73, %r39;
	shr.u64 	%rd49, %rd14, 1;
	not.b32 	%r40, %r38;
	and.b32  	%r41, %r40, 63;
	shr.u64 	%rd50, %rd49, %r41;
	or.b64  	%rd73, %rd48, %rd50;
$L__BB1_8:
	mov.b64 	%rd51, -3958705157555305931;
	{
	.reg .u32 %r0, %r1, %r2, %r3, %alo, %ahi, %blo, %bhi;
	mov.b64 	{%alo,%ahi}, %rd73;
	mov.b64 	{%blo,%bhi}, %rd51;
	mul.lo.u32 	%r0, %alo, %blo;
	mul.hi.u32 	%r1, %alo, %blo;
	mad.lo.cc.u32 	%r1, %alo, %bhi, %r1;
	madc.hi.u32 	%r2, %alo, %bhi, 0;
	mad.lo.cc.u32 	%r1, %ahi, %blo, %r1;
	madc.hi.cc.u32 	%r2, %ahi, %blo, %r2;
	madc.hi.u32 	%r3, %ahi, %bhi, 0;
	mad.lo.cc.u32 	%r2, %ahi, %bhi, %r2;
	addc.u32 	%r3, %r3, 0;
	mov.b64 	%rd52, {%r0,%r1};
	mov.b64 	%rd53, {%r2,%r3};
	}
	setp.gt.s64 	%p9, %rd53, 0;
	{
	.reg .u32 %r0, %r1, %r2, %r3, %a0, %a1, %a2, %a3, %b0, %b1, %b2, %b3;
	mov.b64 	{%a0,%a1}, %rd52;
	mov.b64 	{%a2,%a3}, %rd53;
	mov.b64 	{%b0,%b1}, %rd52;
	mov.b64 	{%b2,%b3}, %rd53;
	add.cc.u32 	%r0, %a0, %b0;
	addc.cc.u32 	%r1, %a1, %b1;
	addc.cc.u32 	%r2, %a2, %b2;
	addc.u32 	%r3, %a3, %b3;
	mov.b64 	%rd54, {%r0,%r1};
	mov.b64 	%rd55, {%r2,%r3};
	}
	selp.b64 	%rd56, %rd55, %rd53, %p9;
	selp.s64 	%rd57, -1, 0, %p9;
	sub.s64 	%rd58, %rd57, %rd15;
	cvt.u64.u32 	%rd59, %r17;
	shl.b64 	%rd60, %rd59, 32;
	add.s64 	%rd61, %rd56, 1;
	shr.u64 	%rd62, %rd61, 10;
	add.s64 	%rd63, %rd62, 1;
	shr.u64 	%rd64, %rd63, 1;
	shl.b64 	%rd65, %rd58, 52;
	add.s64 	%rd66, %rd65, %rd64;
	add.s64 	%rd67, %rd66, 4602678819172646912;
	or.b64  	%rd68, %rd67, %rd60;
	mov.b64 	%fd4, %rd68;
$L__BB1_9:
	st.param.f64 	[func_retval0], %fd4;
	st.param.b32 	[func_retval0+8], %r46;
	ret;

}


// ===== COMPILED SASS (sm_100) =====

	.target	sm_100

	.elftype	@"ET_EXEC"


//--------------------- .note.nv.tkinfo           --------------------------
	.section	.note.nv.tkinfo,"",@"SHT_NOTE"
	.sectionflags	@"SHF_NOTE_NV_TKINFO"
	.tkinfo
        /*0018*/ 	.word	0x00000002
        /*0030*/ 	.string	""
        /*0030*/ 	.string	"ptxas"
        /*0030*/ 	.string	"Cuda compilation tools, release 13.0, V13.0.88"
        /*0030*/ 	.string	"Build cuda_13.0.r13.0/compiler.36424714_0"
        /*0030*/ 	.string	"-arch sm_100 -m 64 "



//--------------------- .note.nv.cuinfo           --------------------------
	.section	.note.nv.cuinfo,"",@"SHT_NOTE"
	.sectionflags	@"SHF_NOTE_NV_CUINFO"
        /*0018*/ 	.short	0x0002
        /*001a*/ 	.short	0x0064
        /*001c*/ 	.short	0x0082
	.zero		2


//--------------------- .nv.info                  --------------------------
	.section	.nv.info,"",@"SHT_CUDA_INFO"
	.align	4


	//----- nvinfo : EIATTR_REGCOUNT
	.align		4
        /*0000*/ 	.byte	0x04, 0x2f
        /*0002*/ 	.short	(.L_3 - .L_2)
	.align		4
.L_2:
        /*0004*/ 	.word	index@(_Z15kernel_problem1iiiiiPhS_S_)
        /*0008*/ 	.word	0x00000036


	//----- nvinfo : EIATTR_FRAME_SIZE
	.align		4
.L_3:
        /*000c*/ 	.byte	0x04, 0x11
        /*000e*/ 	.short	(.L_5 - .L_4)
	.align		4
.L_4:
        /*0010*/ 	.word	index@($_Z15kernel_problem1iiiiiPhS_S_$__internal_trig_reduction_slowpathd)
        /*0014*/ 	.word	0x00000028


	//----- nvinfo : EIATTR_FRAME_SIZE
	.align		4
.L_5:
        /*0018*/ 	.byte	0x04, 0x11
        /*001a*/ 	.short	(.L_7 - .L_6)
	.align		4
.L_6:
        /*001c*/ 	.word	index@($__internal_1_$__cuda_sm20_dsqrt_rn_f64_mediumpath_v1)
        /*0020*/ 	.word	0x00000028


	//----- nvinfo : EIATTR_FRAME_SIZE
	.align		4
.L_7:
        /*0024*/ 	.byte	0x04, 0x11
        /*0026*/ 	.short	(.L_9 - .L_8)
	.align		4
.L_8:
        /*0028*/ 	.word	index@($__internal_0_$__cuda_sm20_div_rn_f64_full)
        /*002c*/ 	.word	0x00000028


	//----- nvinfo : EIATTR_FRAME_SIZE
	.align		4
.L_9:
        /*0030*/ 	.byte	0x04, 0x11
        /*0032*/ 	.short	(.L_11 - .L_10)
	.align		4
.L_10:
        /*0034*/ 	.word	index@(_Z15kernel_problem1iiiiiPhS_S_)
        /*0038*/ 	.word	0x00000028


	//----- nvinfo : EIATTR_MIN_STACK_SIZE
	.align		4
.L_11:
        /*003c*/ 	.byte	0x04, 0x12
        /*003e*/ 	.short	(.L_13 - .L_12)
	.align		4
.L_12:
        /*0040*/ 	.word	index@(_Z15kernel_problem1iiiiiPhS_S_)
        /*0044*/ 	.word	0x00000028
.L_13:


//--------------------- .nv.compat                --------------------------
	.section	.nv.compat,"",@"SHT_CUDA_COMPAT_INFO"
	.align	4
        /*0000*/ 	.byte	0x02, 0x09, 0x00, 0x00, 0x02, 0x02, 0x01, 0x00, 0x02, 0x05, 0x05, 0x00, 0x03, 0x07, 0x01, 0x01
        /*0010*/ 	.byte	0x02, 0x03, 0x00, 0x00, 0x02, 0x06, 0x01, 0x00, 0x04, 0x0b, 0x08, 0x00, 0x01, 0x00, 0x00, 0x00
        /*0020*/ 	.byte	0x00, 0x00, 0x00, 0x00


//--------------------- .nv.info._Z15kernel_problem1iiiiiPhS_S_ --------------------------
	.section	.nv.info._Z15kernel_problem1iiiiiPhS_S_,"",@"SHT_CUDA_INFO"
	.sectionflags	@""
	.align	4


	//----- nvinfo : EIATTR_CUDA_API_VERSION
	.align		4
        /*0000*/ 	.byte	0x04, 0x37
        /*0002*/ 	.short	(.L_15 - .L_14)
.L_14:
        /*0004*/ 	.word	0x00000082


	//----- nvinfo : EIATTR_KPARAM_INFO
	.align		4
.L_15:
        /*0008*/ 	.byte	0x04, 0x17
        /*000a*/ 	.short	(.L_17 - .L_16)
.L_16:
        /*000c*/ 	.word	0x00000000
        /*0010*/ 	.short	0x0007
        /*0012*/ 	.short	0x0028
        /*0014*/ 	.byte	0x00, 0xf5, 0x21, 0x00


	//----- nvinfo : EIATTR_KPARAM_INFO
	.align		4
.L_17:
        /*0018*/ 	.byte	0x04, 0x17
        /*001a*/ 	.short	(.L_19 - .L_18)
.L_18:
        /*001c*/ 	.word	0x00000000
        /*0020*/ 	.short	0x0006
        /*0022*/ 	.short	0x0020
        /*0024*/ 	.byte	0x00, 0xf5, 0x21, 0x00


	//----- nvinfo : EIATTR_KPARAM_INFO
	.align		4
.L_19:
        /*0028*/ 	.byte	0x04, 0x17
        /*002a*/ 	.short	(.L_21 - .L_20)
.L_20:
        /*002c*/ 	.word	0x00000000
        /*0030*/ 	.short	0x0005
        /*0032*/ 	.short	0x0018
        /*0034*/ 	.byte	0x00, 0xf5, 0x21, 0x00


	//----- nvinfo : EIATTR_KPARAM_INFO
	.align		4
.L_21:
        /*0038*/ 	.byte	0x04, 0x17
        /*003a*/ 	.short	(.L_23 - .L_22)
.L_22:
        /*003c*/ 	.word	0x00000000
        /*0040*/ 	.short	0x0004
        /*0042*/ 	.short	0x0010
        /*0044*/ 	.byte	0x00, 0xf0, 0x11, 0x00


	//----- nvinfo : EIATTR_KPARAM_INFO
	.align		4
.L_23:
        /*0048*/ 	.byte	0x04, 0x17
        /*004a*/ 	.short	(.L_25 - .L_24)
.L_24:
        /*004c*/ 	.word	0x00000000
        /*0050*/ 	.short	0x0003
        /*0052*/ 	.short	0x000c
        /*0054*/ 	.byte	0x00, 0xf0, 0x11, 0x00


	//----- nvinfo : EIATTR_KPARAM_INFO
	.align		4
.L_25:
        /*0058*/ 	.byte	0x04, 0x17
        /*005a*/ 	.short	(.L_27 - .L_26)
.L_26:
        /*005c*/ 	.word	0x00000000
        /*0060*/ 	.short	0x0002
        /*0062*/ 	.short	0x0008
        /*0064*/ 	.byte	0x00, 0xf0, 0x11, 0x00


	//----- nvinfo : EIATTR_KPARAM_INFO
	.align		4
.L_27:
        /*0068*/ 	.byte	0x04, 0x17
        /*006a*/ 	.short	(.L_29 - .L_28)
.L_28:
        /*006c*/ 	.word	0x00000000
        /*0070*/ 	.short	0x0001
        /*0072*/ 	.short	0x0004
        /*0074*/ 	.byte	0x00, 0xf0, 0x11, 0x00


	//----- nvinfo : EIATTR_KPARAM_INFO
	.align		4
.L_29:
        /*0078*/ 	.byte	0x04, 0x17
        /*007a*/ 	.short	(.L_31 - .L_30)
.L_30:
        /*007c*/ 	.word	0x00000000
        /*0080*/ 	.short	0x0000
        /*0082*/ 	.short	0x0000
        /*0084*/ 	.byte	0x00, 0xf0, 0x11, 0x00


	//----- nvinfo : EIATTR_SPARSE_MMA_MASK
	.align		4
.L_31:
        /*0088*/ 	.byte	0x03, 0x50
        /*008a*/ 	.short	0x0000


	//----- nvinfo : EIATTR_MAXREG_COUNT
	.align		4
        /*008c*/ 	.byte	0x03, 0x1b
        /*008e*/ 	.short	0x00ff


	//----- nvinfo : EIATTR_NUM_BARRIERS
	.align		4
        /*0090*/ 	.byte	0x02, 0x4c
        /*0092*/ 	.byte	0x01
	.zero		1


	//----- nvinfo : EIATTR_MERCURY_ISA_VERSION
	.align		4
        /*0094*/ 	.byte	0x03, 0x5f
        /*0096*/ 	.short	0x0101


	//----- nvinfo : EIATTR_VRC_CTA_INIT_COUNT
	.align		4
        /*0098*/ 	.byte	0x02, 0x4a
	.zero		1
	.zero		1


	//----- nvinfo : EIATTR_EXIT_INSTR_OFFSETS
	.align		4
        /*009c*/ 	.byte	0x04, 0x1c
        /*009e*/ 	.short	(.L_33 - .L_32)


	//   ....[0]....
.L_32:
        /*00a0*/ 	.word	0x000015a0


	//   ....[1]....
        /*00a4*/ 	.word	0x00001660


	//   ....[2]....
        /*00a8*/ 	.word	0x00001750


	//----- nvinfo : EIATTR_CRS_STACK_SIZE
	.align		4
.L_33:
        /*00ac*/ 	.byte	0x04, 0x1e
        /*00ae*/ 	.short	(.L_35 - .L_34)
.L_34:
        /*00b0*/ 	.word	0x00000000


	//----- nvinfo : EIATTR_CBANK_PARAM_SIZE
	.align		4
.L_35:
        /*00b4*/ 	.byte	0x03, 0x19
        /*00b6*/ 	.short	0x0030


	//----- nvinfo : EIATTR_PARAM_CBANK
	.align		4
        /*00b8*/ 	.byte	0x04, 0x0a
        /*00ba*/ 	.short	(.L_37 - .L_36)
	.align		4
.L_36:
        /*00bc*/ 	.word	index@(.nv.constant0._Z15kernel_problem1iiiiiPhS_S_)
        /*00c0*/ 	.short	0x0380
        /*00c2*/ 	.short	0x0030


	//----- nvinfo : EIATTR_SW_WAR
	.align		4
.L_37:
        /*00c4*/ 	.byte	0x04, 0x36
        /*00c6*/ 	.short	(.L_39 - .L_38)
.L_38:
        /*00c8*/ 	.word	0x00000008
.L_39:


//--------------------- .nv.callgraph             --------------------------
	.section	.nv.callgraph,"",@"SHT_CUDA_CALLGRAPH"
	.align	4
	.sectionentsize	8
	.align		4
        /*0000*/ 	.word	0x00000000
	.align		4
        /*0004*/ 	.word	0xffffffff
	.align		4
        /*0008*/ 	.word	0x00000000
	.align		4
        /*000c*/ 	.word	0xfffffffe
	.align		4
        /*0010*/ 	.word	0x00000000
	.align		4
        /*0014*/ 	.word	0xfffffffd
	.align		4
        /*0018*/ 	.word	0x00000000
	.align		4
        /*001c*/ 	.word	0xfffffffc


//--------------------- .nv.constant4             --------------------------
	.section	.nv.constant4,"a",@progbits
	.align	8
	.align		8
.nv.constant4:
        /*0000*/ 	.dword	__cudart_i2opi_d
	.align		8
        /*0008*/ 	.dword	__cudart_sin_cos_coeffs


//--------------------- .text._Z15kernel_problem1iiiiiPhS_S_ --------------------------
	.section	.text._Z15kernel_problem1iiiiiPhS_S_,"ax",@progbits
	.align	128
        .global         _Z15kernel_problem1iiiiiPhS_S_
        .type           _Z15kernel_problem1iiiiiPhS_S_,@function
        .size           _Z15kernel_problem1iiiiiPhS_S_,(.L_x_40 - _Z15kernel_problem1iiiiiPhS_S_)
        .other          _Z15kernel_problem1iiiiiPhS_S_,@"STO_CUDA_ENTRY STV_DEFAULT"
_Z15kernel_problem1iiiiiPhS_S_:
.text._Z15kernel_problem1iiiiiPhS_S_:
[----:B------:R-:W0:Y:S01]  /*0000*/  LDC R1, c[0x0][0x37c] ;  /* 0x0000df00ff017b82 */ /* 0x000e220000000800 */
[----:B------:R-:W1:Y:S07]  /*0010*/  S2R R0, SR_TID.X ;  /* 0x0000000000007919 */ /* 0x000e6e0000002100 */
[----:B------:R-:W2:Y:S01]  /*0020*/  S2UR UR4, SR_CTAID.X ;  /* 0x00000000000479c3 */ /* 0x000ea20000002500 */
[----:B------:R-:W2:Y:S01]  /*0030*/  LDCU UR7, c[0x0][0x360] ;  /* 0x00006c00ff0777ac */ /* 0x000ea20008000800 */
[----:B0-----:R-:W-:Y:S01]  /*0040*/  VIADD R1, R1, 0xffffffd8 ;  /* 0xffffffd801017836 */ /* 0x001fe20000000000 */
[----:B------:R-:W0:Y:S01]  /*0050*/  S2R R5, SR_TID.Y ;  /* 0x0000000000057919 */ /* 0x000e220000002200 */
[----:B------:R-:W3:Y:S01]  /*0060*/  LDCU UR6, c[0x0][0x38c] ;  /* 0x00007180ff0677ac */ /* 0x000ee20008000800 */
[----:B------:R-:W4:Y:S01]  /*0070*/  LDCU UR5, c[0x0][0x388] ;  /* 0x00007100ff0577ac */ /* 0x000f220008000800 */
[----:B------:R-:W5:Y:S01]  /*0080*/  LDCU.64 UR8, c[0x0][0x358] ;  /* 0x00006b00ff0877ac */ /* 0x000f620008000a00 */
[----:B--2---:R-:W-:-:S06]  /*0090*/  UIMAD UR4, UR4, UR7, URZ ;  /* 0x00000007040472a4 */ /* 0x004fcc000f8e02ff */
[----:B-1----:R-:W-:-:S05]  /*00a0*/  VIADD R4, R0, UR4 ;  /* 0x0000000400047c36 */ /* 0x002fca0008000000 */
[C---:B---3--:R-:W-:Y:S02]  /*00b0*/  ISETP.NE.AND P0, PT, R4.reuse, UR6, PT ;  /* 0x0000000604007c0c */ /* 0x048fe4000bf05270 */
[----:B----4-:R-:W-:Y:S01]  /*00c0*/  ISETP.GE.AND P1, PT, R4, UR5, PT ;  /* 0x0000000504007c0c */ /* 0x010fe2000bf26270 */
[----:B------:R-:W1:Y:S01]  /*00d0*/  LDCU UR5, c[0x0][0x384] ;  /* 0x00007080ff0577ac */ /* 0x000e620008000800 */
[----:B0-----:R-:W-:-:S11]  /*00e0*/  ISETP.NE.OR P0, PT, R5, RZ, P0 ;  /* 0x000000ff0500720c */ /* 0x001fd60000705670 */
[----:B------:R-:W0:Y:S08]  /*00f0*/  @!P1 LDC.64 R2, c[0x0][0x398] ;  /* 0x0000e600ff029b82 */ /* 0x000e300000000a00 */
[----:B------:R-:W2:Y:S08]  /*0100*/  @!P0 LDC R9, c[0x0][0x390] ;  /* 0x0000e400ff098b82 */ /* 0x000eb00000000800 */
[----:B------:R-:W2:Y:S01]  /*0110*/  @!P0 LDC.64 R6, c[0x0][0x398] ;  /* 0x0000e600ff068b82 */ /* 0x000ea20000000a00 */
[----:B0-----:R-:W-:-:S05]  /*0120*/  @!P1 IMAD.WIDE R2, R4, 0x40, R2 ;  /* 0x0000004004029825 */ /* 0x001fca00078e0202 */
[----:B-----5:R-:W3:Y:S02]  /*0130*/  @!P1 LDG.E.64 R40, desc[UR8][R2.64+0x8] ;  /* 0x0000080802289981 */ /* 0x020ee4000c1e1b00 */
[----:B------:R-:W0:Y:S02]  /*0140*/  @!P0 LDC.64 R14, c[0x0][0x3a8] ;  /* 0x0000ea00ff0e8b82 */ /* 0x000e240000000a00 */
[----:B------:R-:W4:Y:S04]  /*0150*/  @!P1 LDG.E.64 R38, desc[UR8][R2.64] ;  /* 0x0000000802269981 */ /* 0x000f28000c1e1b00 */
[----:B------:R-:W5:Y:S01]  /*0160*/  @!P1 LDG.E.64 R36, desc[UR8][R2.64+0x10] ;  /* 0x0000100802249981 */ /* 0x000f62000c1e1b00 */
[----:B--2---:R-:W-:-:S05]  /*0170*/  @!P0 IMAD.WIDE R6, R9, 0x40, R6 ;  /* 0x0000004009068825 */ /* 0x004fca00078e0206 */
[----:B------:R-:W3:Y:S04]  /*0180*/  @!P0 LDG.E.64 R10, desc[UR8][R6.64+0x8] ;  /* 0x00000808060a8981 */ /* 0x000ee8000c1e1b00 */
[----:B------:R-:W4:Y:S04]  /*0190*/  @!P0 LDG.E.64 R8, desc[UR8][R6.64] ;  /* 0x0000000806088981 */ /* 0x000f28000c1e1b00 */
[----:B------:R-:W5:Y:S04]  /*01a0*/  @!P0 LDG.E.64 R12, desc[UR8][R6.64+0x10] ;  /* 0x00001008060c8981 */ /* 0x000f68000c1e1b00 */
[----:B0-----:R-:W2:Y:S01]  /*01b0*/  @!P0 LDG.E.64 R16, desc[UR8][R14.64] ;  /* 0x000000080e108981 */ /* 0x001ea2000c1e1b00 */
[----:B-1----:R-:W-:Y:S01]  /*01c0*/  UISETP.GE.AND UP0, UPT, UR5, 0x1, UPT ;  /* 0x000000010500788c */ /* 0x002fe2000bf06270 */
[----:B------:R-:W-:-:S02]  /*01d0*/  CS2R R32, SRZ ;  /* 0x0000000000207805 */ /* 0x000fc4000001ff00 */
[----:B------:R-:W-:Y:S01]  /*01e0*/  CS2R R34, SRZ ;  /* 0x0000000000227805 */ /* 0x000fe2000001ff00 */
[----:B---3--:R-:W-:Y:S02]  /*01f0*/  @!P0 DADD R10, R40, -R10 ;  /* 0x00000000280a8229 */ /* 0x008fe4000000080a */
[----:B----4-:R-:W-:-:S06]  /*0200*/  @!P0 DADD R8, R38, -R8 ;  /* 0x0000000026088229 */ /* 0x010fcc0000000808 */
[----:B------:R-:W-:Y:S02]  /*0210*/  @!P0 DMUL R10, R10, R10 ;  /* 0x0000000a0a0a8228 */ /* 0x000fe40000000000 */
[----:B-----5:R-:W-:-:S06]  /*0220*/  @!P0 DADD R12, R36, -R12 ;  /* 0x00000000240c8229 */ /* 0x020fcc000000080c */
[----:B------:R-:W-:-:S08]  /*0230*/  @!P0 DFMA R10, R8, R8, R10 ;  /* 0x00000008080a822b */ /* 0x000fd0000000000a */
[----:B------:R-:W-:Y:S01]  /*0240*/  @!P0 DFMA R10, R12, R12, R10 ;  /* 0x0000000c0c0a822b */ /* 0x000fe2000000000a */
[----:B--2---:R-:W-:-:S07]  /*0250*/  @!P0 IMAD.MOV.U32 R8, RZ, RZ, R17 ;  /* 0x000000ffff088224 */ /* 0x004fce00078e0011 */
[----:B------:R-:W-:Y:S02]  /*0260*/  @!P0 DSETP.MIN.AND P1, P2, R16, R10, PT ;  /* 0x0000000a1000822a */ /* 0x000fe40003a20000 */
[----:B------:R-:W-:-:S05]  /*0270*/  @!P0 IMAD.MOV.U32 R3, RZ, RZ, R11 ;  /* 0x000000ffff038224 */ /* 0x000fca00078e000b */
[----:B------:R-:W-:Y:S02]  /*0280*/  @!P0 FSEL R6, R8, R3, P1 ;  /* 0x0000000308068208 */ /* 0x000fe40000800000 */
[----:B------:R-:W-:Y:S02]  /*0290*/  @!P0 LOP3.LUT R3, R3, 0x80000, RZ, 0xfc, !PT ;  /* 0x0008000003038812 */ /* 0x000fe400078efcff */
[----:B------:R-:W-:Y:S02]  /*02a0*/  @!P0 SEL R2, R16, R10, P1 ;  /* 0x0000000a10028207 */ /* 0x000fe40000800000 */
[----:B------:R-:W-:-:S05]  /*02b0*/  @!P0 SEL R3, R3, R6, P2 ;  /* 0x0000000603038207 */ /* 0x000fca0001000000 */
[----:B------:R0:W-:Y:S01]  /*02c0*/  @!P0 STG.E.64 desc[UR8][R14.64], R2 ;  /* 0x000000020e008986 */ /* 0x0001e2000c101b08 */
[----:B------:R-:W-:Y:S01]  /*02d0*/  CS2R R10, SRZ ;  /* 0x00000000000a7805 */ /* 0x000fe2000001ff00 */
[----:B------:R-:W-:Y:S06]  /*02e0*/  BRA.U !UP0, `(.L_x_0) ;  /* 0x00000011080c7547 */ /* 0x000fec000b800000 */
[----:B0-----:R-:W0:Y:S01]  /*02f0*/  MUFU.RCP64H R3, 6000 ;  /* 0x40b7700000037908 */ /* 0x001e220000001800 */
[----:B------:R-:W-:Y:S01]  /*0300*/  IMAD.MOV.U32 R8, RZ, RZ, 0x0 ;  /* 0x00000000ff087424 */ /* 0x000fe200078e00ff */
[----:B------:R-:W1:Y:S01]  /*0310*/  LDCU UR5, c[0x0][0x380] ;  /* 0x00007000ff0577ac */ /* 0x000e620008000800 */
[----:B------:R-:W-:Y:S02]  /*0320*/  IMAD.MOV.U32 R9, RZ, RZ, 0x40b77000 ;  /* 0x40b77000ff097424 */ /* 0x000fe400078e00ff */
[----:B------:R-:W-:-:S06]  /*0330*/  IMAD.MOV.U32 R2, RZ, RZ, 0x1 ;  /* 0x00000001ff027424 */ /* 0x000fcc00078e00ff */
[----:B0-----:R-:W-:Y:S01]  /*0340*/  DFMA R6, R2, -R8, 1 ;  /* 0x3ff000000206742b */ /* 0x001fe20000000808 */
[----:B-1----:R-:W-:-:S07]  /*0350*/  UIMAD UR5, UR5, 0x3c, URZ ;  /* 0x0000003c050578a4 */ /* 0x002fce000f8e02ff */
[----:B------:R-:W-:-:S08]  /*0360*/  DFMA R6, R6, R6, R6 ;  /* 0x000000060606722b */ /* 0x000fd00000000006 */
[----:B------:R-:W-:Y:S02]  /*0370*/  DFMA R2, R2, R6, R2 ;  /* 0x000000060202722b */ /* 0x000fe40000000002 */
[----:B------:R-:W0:Y:S06]  /*0380*/  I2F.F64 R6, UR5 ;  /* 0x0000000500067d12 */ /* 0x000e2c0008201c00 */
[----:B------:R-:W-:-:S08]  /*0390*/  DFMA R8, R2, -R8, 1 ;  /* 0x3ff000000208742b */ /* 0x000fd00000000808 */
[----:B------:R-:W-:Y:S01]  /*03a0*/  DFMA R2, R2, R8, R2 ;  /* 0x000000080202722b */ /* 0x000fe20000000002 */
[----:B0-----:R-:W-:-:S07]  /*03b0*/  FSETP.GEU.AND P1, PT, |R7|, 6.5827683646048100446e-37, PT ;  /* 0x036000000700780b */ /* 0x001fce0003f2e200 */
[----:B------:R-:W-:-:S08]  /*03c0*/  DMUL R8, R6, R2 ;  /* 0x0000000206087228 */ /* 0x000fd00000000000 */
[----:B------:R-:W-:-:S08]  /*03d0*/  DFMA R10, R8, -6000, R6 ;  /* 0xc0b77000080a782b */ /* 0x000fd00000000006 */
[----:B------:R-:W-:-:S10]  /*03e0*/  DFMA R2, R2, R10, R8 ;  /* 0x0000000a0202722b */ /* 0x000fd40000000008 */
[----:B------:R-:W-:-:S05]  /*03f0*/  FFMA R8, RZ, 5.732421875, R3 ;  /* 0x40b77000ff087823 */ /* 0x000fca0000000003 */
[----:B------:R-:W-:Y:S01]  /*0400*/  FSETP.GT.AND P0, PT, |R8|, 1.469367938527859385e-39, PT ;  /* 0x001000000800780b */ /* 0x000fe20003f04200 */
[----:B------:R-:W-:-:S12]  /*0410*/  IMAD R8, R5, UR7, R0 ;  /* 0x0000000705087c24 */ /* 0x000fd8000f8e0200 */
[----:B------:R-:W-:Y:S05]  /*0420*/  @P0 BRA P1, `(.L_x_1) ;  /* 0x0000000000200947 */ /* 0x000fea0000800000 */
[----:B------:R-:W-:Y:S01]  /*0430*/  IMAD.MOV.U32 R22, RZ, RZ, R6 ;  /* 0x000000ffff167224 */ /* 0x000fe200078e0006 */
[----:B------:R-:W-:Y:S01]  /*0440*/  MOV R46, 0x490 ;  /* 0x00000490002e7802 */ /* 0x000fe20000000f00 */
[----:B------:R-:W-:Y:S02]  /*0450*/  IMAD.MOV.U32 R23, RZ, RZ, R7 ;  /* 0x000000ffff177224 */ /* 0x000fe400078e0007 */
[----:B------:R-:W-:Y:S02]  /*0460*/  IMAD.MOV.U32 R20, RZ, RZ, RZ ;  /* 0x000000ffff147224 */ /* 0x000fe400078e00ff */
[----:B------:R-:W-:-:S07]  /*0470*/  IMAD.MOV.U32 R21, RZ, RZ, 0x40b77000 ;  /* 0x40b77000ff157424 */ /* 0x000fce00078e00ff */
[----:B------:R-:W-:Y:S05]  /*0480*/  CALL.REL.NOINC `($__internal_0_$__cuda_sm20_div_rn_f64_full) ;  /* 0x0000001000b47944 */ /* 0x000fea0003c00000 */
[----:B------:R-:W-:Y:S02]  /*0490*/  IMAD.MOV.U32 R2, RZ, RZ, R18 ;  /* 0x000000ffff027224 */ /* 0x000fe400078e0012 */
[----:B------:R-:W-:-:S07]  /*04a0*/  IMAD.MOV.U32 R3, RZ, RZ, R19 ;  /* 0x000000ffff037224 */ /* 0x000fce00078e0013 */
.L_x_1:
[----:B------:R-:W-:Y:S01]  /*04b0*/  UMOV UR10, 0x6dc9c883 ;  /* 0x6dc9c883000a7882 */ /* 0x000fe20000000000 */
[----:B------:R-:W-:Y:S01]  /*04c0*/  UMOV UR11, 0x3fe45f30 ;  /* 0x3fe45f30000b7882 */ /* 0x000fe20000000000 */
[----:B------:R-:W0:Y:S01]  /*04d0*/  LDCU UR5, c[0x0][0x384] ;  /* 0x00007080ff0577ac */ /* 0x000e220008000800 */
[C---:B------:R-:W-:Y:S01]  /*04e0*/  DMUL R6, R2.reuse, UR10 ;  /* 0x0000000a02067c28 */ /* 0x040fe20008000000 */
[----:B------:R-:W-:Y:S01]  /*04f0*/  VIADD R8, R8, 0x100 ;  /* 0x0000010008087836 */ /* 0x000fe20000000000 */
[----:B------:R-:W-:Y:S01]  /*0500*/  DMUL R14, RZ, R2 ;  /* 0x00000002ff0e7228 */ /* 0x000fe20000000000 */
[----:B------:R-:W-:Y:S01]  /*0510*/  UMOV UR10, 0x54442d18 ;  /* 0x54442d18000a7882 */ /* 0x000fe20000000000 */
[----:B------:R-:W-:Y:S01]  /*0520*/  UMOV UR11, 0x3ff921fb ;  /* 0x3ff921fb000b7882 */ /* 0x000fe20000000000 */
[----:B------:R-:W-:Y:S01]  /*0530*/  DSETP.NEU.AND P0, PT, |R2|, +INF , PT ;  /* 0x7ff000000200742a */ /* 0x000fe20003f0d200 */
[----:B------:R-:W1:Y:S01]  /*0540*/  F2I.F64 R44, R6 ;  /* 0x00000006002c7311 */ /* 0x000e620000301100 */
[----:B------:R-:W-:-:S02]  /*0550*/  IADD3 R9, PT, PT, R5, -UR4, -R0 ;  /* 0x8000000405097c10 */ /* 0x000fc4000fffe800 */
[----:B------:R-:W-:Y:S02]  /*0560*/  CS2R R34, SRZ ;  /* 0x0000000000227805 */ /* 0x000fe4000001ff00 */
[----:B------:R-:W-:Y:S01]  /*0570*/  CS2R R32, SRZ ;  /* 0x0000000000207805 */ /* 0x000fe2000001ff00 */
[----:B------:R-:W2:Y:S01]  /*0580*/  LDCU UR14, c[0x0][0x388] ;  /* 0x00007100ff0e77ac */ /* 0x000ea20008000800 */
[----:B------:R-:W-:Y:S01]  /*0590*/  DSETP.LTU.OR P2, PT, |R2|, 2.14748364800000000000e+09, !P0 ;  /* 0x41e000000200742a */ /* 0x000fe20004749600 */
[----:B0-----:R-:W-:Y:S01]  /*05a0*/  UIADD3 UR5, UPT, UPT, -UR5, URZ, URZ ;  /* 0x000000ff05057290 */ /* 0x001fe2000fffe1ff */
[----:B-1----:R0:W1:Y:S02]  /*05b0*/  I2F.F64 R10, R44 ;  /* 0x0000002c000a7312 */ /* 0x0020640000201c00 */
[----:B0-----:R-:W-:Y:S01]  /*05c0*/  SEL R44, R44, RZ, P0 ;  /* 0x000000ff2c2c7207 */ /* 0x001fe20000000000 */
[----:B-1----:R-:W-:Y:S01]  /*05d0*/  DFMA R12, R10, -UR10, R2 ;  /* 0x8000000a0a0c7c2b */ /* 0x002fe20008000002 */
[----:B------:R-:W-:Y:S01]  /*05e0*/  UMOV UR10, 0x33145c00 ;  /* 0x33145c00000a7882 */ /* 0x000fe20000000000 */
[----:B------:R-:W-:-:S06]  /*05f0*/  UMOV UR11, 0x3c91a626 ;  /* 0x3c91a626000b7882 */ /* 0x000fcc0000000000 */
[----:B------:R-:W-:Y:S01]  /*0600*/  DFMA R12, R10, -UR10, R12 ;  /* 0x8000000a0a0c7c2b */ /* 0x000fe2000800000c */
[----:B------:R-:W-:Y:S01]  /*0610*/  UMOV UR10, 0x252049c0 ;  /* 0x252049c0000a7882 */ /* 0x000fe20000000000 */
[----:B------:R-:W-:-:S06]  /*0620*/  UMOV UR11, 0x397b839a ;  /* 0x397b839a000b7882 */ /* 0x000fcc0000000000 */
[----:B------:R-:W-:Y:S01]  /*0630*/  DFMA R12, R10, -UR10, R12 ;  /* 0x8000000a0a0c7c2b */ /* 0x000fe2000800000c */
[----:B------:R-:W0:Y:S01]  /*0640*/  LDCU.64 UR10, c[0x4][0x8] ;  /* 0x01000100ff0a77ac */ /* 0x000e220008000a00 */
[----:B------:R-:W-:-:S08]  /*0650*/  CS2R R10, SRZ ;  /* 0x00000000000a7805 */ /* 0x000fd0000001ff00 */
[----:B------:R-:W-:Y:S02]  /*0660*/  FSEL R6, R14, R12, !P0 ;  /* 0x0000000c0e067208 */ /* 0x000fe40004000000 */
[----:B--2---:R-:W-:-:S07]  /*0670*/  FSEL R7, R15, R13, !P0 ;  /* 0x0000000d0f077208 */ /* 0x004fce0004000000 */
.L_x_16:
[----:B------:R-:W1:Y:S01]  /*0680*/  LDC.64 R12, c[0x0][0x398] ;  /* 0x0000e600ff0c7b82 */ /* 0x000e620000000a00 */
[----:B------:R-:W-:Y:S01]  /*0690*/  USHF.L.U32 UR4, UR14, 0x4, URZ ;  /* 0x000000040e047899 */ /* 0x000fe200080006ff */
[C---:B0-----:R-:W-:Y:S02]  /*06a0*/  VIADD R15, R8.reuse, 0xffffff00 ;  /* 0xffffff00080f7836 */ /* 0x041fe40000000000 */
[C---:B------:R-:W-:Y:S02]  /*06b0*/  VIADD R14, R8.reuse, 0xffffff80 ;  /* 0xffffff80080e7836 */ /* 0x040fe40000000000 */
[----:B------:R-:W-:Y:S01]  /*06c0*/  VIADD R16, R8, 0x80 ;  /* 0x0000008008107836 */ /* 0x000fe20000000000 */
[----:B------:R-:W-:Y:S02]  /*06d0*/  ISETP.GE.AND P0, PT, R15, UR4, PT ;  /* 0x000000040f007c0c */ /* 0x000fe4000bf06270 */
[----:B------:R-:W-:Y:S02]  /*06e0*/  ISETP.GE.AND P1, PT, R14, UR4, PT ;  /* 0x000000040e007c0c */ /* 0x000fe4000bf26270 */
[----:B------:R-:W-:-:S02]  /*06f0*/  ISETP.GE.AND P3, PT, R8, UR4, PT ;  /* 0x0000000408007c0c */ /* 0x000fc4000bf66270 */
[----:B------:R-:W-:Y:S01]  /*0700*/  ISETP.GE.AND P4, PT, R16, UR4, PT ;  /* 0x0000000410007c0c */ /* 0x000fe2000bf86270 */
[----:B-1----:R-:W-:-:S06]  /*0710*/  IMAD.WIDE.U32 R12, R15, 0x4, R12 ;  /* 0x000000040f0c7825 */ /* 0x002fcc00078e000c */
[----:B------:R-:W2:Y:S04]  /*0720*/  @!P0 LDG.E R15, desc[UR8][R12.64] ;  /* 0x000000080c0f8981 */ /* 0x000ea8000c1e1900 */
[----:B------:R-:W3:Y:S04]  /*0730*/  @!P1 LDG.E R17, desc[UR8][R12.64+0x200] ;  /* 0x000200080c119981 */ /* 0x000ee8000c1e1900 */
[----:B------:R-:W4:Y:S04]  /*0740*/  @!P3 LDG.E R19, desc[UR8][R12.64+0x400] ;  /* 0x000400080c13b981 */ /* 0x000f28000c1e1900 */
[----:B------:R-:W5:Y:S01]  /*0750*/  @!P4 LDG.E R21, desc[UR8][R12.64+0x600] ;  /* 0x000600080c15c981 */ /* 0x000f62000c1e1900 */
[----:B------:R-:W1:Y:S01]  /*0760*/  S2UR UR6, SR_CgaCtaId ;  /* 0x00000000000679c3 */ /* 0x000e620000008800 */
[----:B------:R-:W-:Y:S01]  /*0770*/  UMOV UR4, 0x400 ;  /* 0x0000040000047882 */ /* 0x000fe20000000000 */
[----:B------:R-:W-:Y:S01]  /*0780*/  UIADD3 UR5, UPT, UPT, UR5, 0x1, URZ ;  /* 0x0000000105057890 */ /* 0x000fe2000fffe0ff */
[----:B------:R-:W0:Y:S01]  /*0790*/  S2R R23, SR_TID.Y ;  /* 0x0000000000177919 */ /* 0x000e220000002200 */
[----:B------:R-:W-:Y:S02]  /*07a0*/  BSSY.RECONVERGENT B0, `(.L_x_2) ;  /* 0x00000b0000007945 */ /* 0x000fe40003800200 */
[----:B------:R-:W-:-:S02]  /*07b0*/  UISETP.NE.AND UP0, UPT, UR5, URZ, UPT ;  /* 0x000000ff0500728c */ /* 0x000fc4000bf05270 */
[----:B-1----:R-:W-:Y:S01]  /*07c0*/  ULEA UR4, UR6, UR4, 0x18 ;  /* 0x0000000406047291 */ /* 0x002fe2000f8ec0ff */
[----:B0-----:R-:W-:-:S05]  /*07d0*/  IMAD R14, R23, UR7, R0 ;  /* 0x00000007170e7c24 */ /* 0x001fca000f8e0200 */
[----:B------:R-:W-:-:S05]  /*07e0*/  LEA R14, R14, UR4, 0x2 ;  /* 0x000000040e0e7c11 */ /* 0x000fca000f8e10ff */
[----:B--2---:R0:W-:Y:S01]  /*07f0*/  @!P0 STS [R14], R15 ;  /* 0x0000000f0e008388 */ /* 0x0041e20000000800 */
[----:B------:R-:W-:-:S03]  /*0800*/  ISETP.GE.AND P0, PT, R5, UR14, PT ;  /* 0x0000000e05007c0c */ /* 0x000fc6000bf06270 */
[----:B---3--:R0:W-:Y:S01]  /*0810*/  @!P1 STS [R14+0x200], R17 ;  /* 0x000200110e009388 */ /* 0x0081e20000000800 */
[----:B------:R-:W-:-:S03]  /*0820*/  ISETP.EQ.OR P0, PT, R9, RZ, P0 ;  /* 0x000000ff0900720c */ /* 0x000fc60000702670 */
[----:B----4-:R0:W-:Y:S04]  /*0830*/  @!P3 STS [R14+0x400], R19 ;  /* 0x000400130e00b388 */ /* 0x0101e80000000800 */
[----:B-----5:R0:W-:Y:S01]  /*0840*/  @!P4 STS [R14+0x600], R21 ;  /* 0x000600150e00c388 */ /* 0x0201e20000000800 */
[----:B------:R-:W-:Y:S06]  /*0850*/  BAR.SYNC.DEFER_BLOCKING 0x0 ;  /* 0x0000000000007b1d */ /* 0x000fec0000010000 */
[----:B------:R-:W-:Y:S05]  /*0860*/  @P0 BRA `(.L_x_3) ;  /* 0x00000008008c0947 */ /* 0x000fea0003800000 */
[----:B------:R-:W-:Y:S01]  /*0870*/  LEA R20, R23, UR4, 0x6 ;  /* 0x0000000417147c11 */ /* 0x000fe2000f8e30ff */
[----:B------:R-:W-:Y:S04]  /*0880*/  BSSY.RECONVERGENT B2, `(.L_x_4) ;  /* 0x0000032000027945 */ /* 0x000fe80003800200 */
[----:B0-----:R-:W0:Y:S04]  /*0890*/  LDS.128 R16, [R20+0x30] ;  /* 0x0000300014107984 */ /* 0x001e280000000c00 */
[----:B------:R1:W2:Y:S04]  /*08a0*/  LDS.64 R42, [R20+0x10] ;  /* 0x00001000142a7984 */ /* 0x0002a80000000a00 */
[----:B------:R1:W3:Y:S01]  /*08b0*/  LDS.128 R12, [R20] ;  /* 0x00000000140c7984 */ /* 0x0002e20000000c00 */
[----:B0-----:R-:W-:-:S04]  /*08c0*/  ISETP.NE.U32.AND P0, PT, R18, 0x1, PT ;  /* 0x000000011200780c */ /* 0x001fc80003f05070 */
[----:B------:R-:W-:-:S13]  /*08d0*/  ISETP.NE.AND.EX P0, PT, R19, RZ, PT, P0 ;  /* 0x000000ff1300720c */ /* 0x000fda0003f05300 */
[----:B-123--:R-:W-:Y:S05]  /*08e0*/  @P0 BRA `(.L_x_5) ;  /* 0x0000000000ac0947 */ /* 0x00efea0003800000 */
[----:B------:R-:W-:Y:S01]  /*08f0*/  BSSY.RECONVERGENT B1, `(.L_x_6) ;  /* 0x000000c000017945 */ /* 0x000fe20003800200 */
[----:B------:R-:W-:Y:S02]  /*0900*/  IMAD.MOV.U32 R45, RZ, RZ, R44 ;  /* 0x000000ffff2d7224 */ /* 0x000fe400078e002c */
[----:B------:R-:W-:Y:S02]  /*0910*/  IMAD.MOV.U32 R48, RZ, RZ, R6 ;  /* 0x000000ffff307224 */ /* 0x000fe400078e0006 */
[----:B------:R-:W-:Y:S01]  /*0920*/  IMAD.MOV.U32 R49, RZ, RZ, R7 ;  /* 0x000000ffff317224 */ /* 0x000fe200078e0007 */
[----:B------:R-:W-:Y:S06]  /*0930*/  @P2 BRA `(.L_x_7) ;  /* 0x00000000001c2947 */ /* 0x000fec0003800000 */
[----:B------:R-:W-:Y:S01]  /*0940*/  IMAD.MOV.U32 R26, RZ, RZ, R2 ;  /* 0x000000ffff1a7224 */ /* 0x000fe200078e0002 */
[----:B------:R-:W-:Y:S01]  /*0950*/  MOV R18, 0x980 ;  /* 0x0000098000127802 */ /* 0x000fe20000000f00 */
[----:B------:R-:W-:-:S07]  /*0960*/  IMAD.MOV.U32 R19, RZ, RZ, R3 ;  /* 0x000000ffff137224 */ /* 0x000fce00078e0003 */
[----:B------:R-:W-:Y:S05]  /*0970*/  CALL.REL.NOINC `($_Z15kernel_problem1iiiiiPhS_S_$__internal_trig_reduction_slowpathd) ;  /* 0x0000001400987944 */ /* 0x000fea0003c00000 */
[----:B------:R-:W-:Y:S02]  /*0980*/  IMAD.MOV.U32 R45, RZ, RZ, R21 ;  /* 0x000000ffff2d7224 */ /* 0x000fe400078e0015 */
[----:B------:R-:W-:Y:S02]  /*0990*/  IMAD.MOV.U32 R48, RZ, RZ, R26 ;  /* 0x000000ffff307224 */ /* 0x000fe400078e001a */
[----:B------:R-:W-:-:S07]  /*09a0*/  IMAD.MOV.U32 R49, RZ, RZ, R27 ;  /* 0x000000ffff317224 */ /* 0x000fce00078e001b */
.L_x_7:
[----:B------:R-:W-:Y:S05]  /*09b0*/  BSYNC.RECONVERGENT B1 ;  /* 0x0000000000017941 */ /* 0x000fea0003800200 */
.L_x_6:
[----:B------:R-:W-:-:S05]  /*09c0*/  IMAD.SHL.U32 R18, R45, 0x40, RZ ;  /* 0x000000402d127824 */ /* 0x000fca00078e00ff */
[----:B------:R-:W-:-:S04]  /*09d0*/  LOP3.LUT R18, R18, 0x40, RZ, 0xc0, !PT ;  /* 0x0000004012127812 */ /* 0x000fc800078ec0ff */
[----:B------:R-:W-:-:S05]  /*09e0*/  IADD3 R50, P0, PT, R18, UR10, RZ ;  /* 0x0000000a12327c10 */ /* 0x000fca000ff1e0ff */
[----:B------:R-:W-:-:S05]  /*09f0*/  IMAD.X R51, RZ, RZ, UR11, P0 ;  /* 0x0000000bff337e24 */ /* 0x000fca00080e06ff */
[----:B------:R-:W2:Y:S04]  /*0a00*/  LDG.E.128.CONSTANT R20, desc[UR8][R50.64] ;  /* 0x0000000832147981 */ /* 0x000ea8000c1e9d00 */
[----:B------:R-:W3:Y:S04]  /*0a10*/  LDG.E.128.CONSTANT R24, desc[UR8][R50.64+0x10] ;  /* 0x0000100832187981 */ /* 0x000ee8000c1e9d00 */
[----:B------:R-:W4:Y:S01]  /*0a20*/  LDG.E.128.CONSTANT R28, desc[UR8][R50.64+0x20] ;  /* 0x00002008321c7981 */ /* 0x000f22000c1e9d00 */
[----:B------:R-:W-:Y:S01]  /*0a30*/  LOP3.LUT R18, R45, 0x1, RZ, 0xc0, !PT ;  /* 0x000000012d127812 */ /* 0x000fe200078ec0ff */
[----:B------:R-:W-:Y:S01]  /*0a40*/  IMAD.MOV.U32 R19, RZ, RZ, 0x3da8ff83 ;  /* 0x3da8ff83ff137424 */ /* 0x000fe200078e00ff */
[----:B------:R-:W-:-:S02]  /*0a50*/  DMUL R46, R48, R48 ;  /* 0x00000030302e7228 */ /* 0x000fc40000000000 */
[----:B------:R-:W-:Y:S01]  /*0a60*/  ISETP.NE.U32.AND P0, PT, R18, 0x1, PT ;  /* 0x000000011200780c */ /* 0x000fe20003f05070 */
[----:B------:R-:W-:-:S03]  /*0a70*/  IMAD.MOV.U32 R18, RZ, RZ, 0x20fd8164 ;  /* 0x20fd8164ff127424 */ /* 0x000fc600078e00ff */
[----:B------:R-:W-:Y:S02]  /*0a80*/  FSEL R19, -R19, 0.11223486810922622681, !P0 ;  /* 0x3de5db6513137808 */ /* 0x000fe40004000100 */
[----:B------:R-:W-:-:S06]  /*0a90*/  FSEL R18, R18, -8.06006814911005101289e+34, !P0 ;  /* 0xf9785eba12127808 */ /* 0x000fcc0004000000 */
[----:B--2---:R-:W-:-:S08]  /*0aa0*/  DFMA R18, R46, R18, R20 ;  /* 0x000000122e12722b */ /* 0x004fd00000000014 */
[----:B------:R-:W-:-:S08]  /*0ab0*/  DFMA R18, R46, R18, R22 ;  /* 0x000000122e12722b */ /* 0x000fd00000000016 */
[----:B---3--:R-:W-:-:S08]  /*0ac0*/  DFMA R18, R46, R18, R24 ;  /* 0x000000122e12722b */ /* 0x008fd00000000018 */
[----:B------:R-:W-:-:S08]  /*0ad0*/  DFMA R18, R46, R18, R26 ;  /* 0x000000122e12722b */ /* 0x000fd0000000001a */
[----:B----4-:R-:W-:-:S08]  /*0ae0*/  DFMA R18, R46, R18, R28 ;  /* 0x000000122e12722b */ /* 0x010fd0000000001c */
[----:B------:R-:W-:-:S08]  /*0af0*/  DFMA R18, R46, R18, R30 ;  /* 0x000000122e12722b */ /* 0x000fd0000000001e */
[----:B------:R-:W-:Y:S02]  /*0b00*/  DFMA R20, R18, R48, R48 ;  /* 0x000000301214722b */ /* 0x000fe40000000030 */
[----:B------:R-:W-:-:S10]  /*0b10*/  DFMA R18, R46, R18, 1 ;  /* 0x3ff000002e12742b */ /* 0x000fd40000000012 */
[----:B------:R-:W-:Y:S02]  /*0b20*/  FSEL R22, R18, R20, !P0 ;  /* 0x0000001412167208 */ /* 0x000fe40004000000 */
[----:B------:R-:W-:Y:S01]  /*0b30*/  FSEL R23, R19, R21, !P0 ;  /* 0x0000001513177208 */ /* 0x000fe20004000000 */
[----:B------:R-:W-:Y:S01]  /*0b40*/  DMUL R20, R16, 0.5 ;  /* 0x3fe0000010147828 */ /* 0x000fe20000000000 */
[----:B------:R-:W-:-:S04]  /*0b50*/  LOP3.LUT P0, RZ, R45, 0x2, RZ, 0xc0, !PT ;  /* 0x000000022dff7812 */ /* 0x000fc8000780c0ff */
[----:B------:R-:W-:-:S10]  /*0b60*/  DADD R18, RZ, -R22 ;  /* 0x00000000ff127229 */ /* 0x000fd40000000816 */
[----:B------:R-:W-:Y:S02]  /*0b70*/  FSEL R18, R22, R18, !P0 ;  /* 0x0000001216127208 */ /* 0x000fe40004000000 */
[----:B------:R-:W-:-:S06]  /*0b80*/  FSEL R19, R23, R19, !P0 ;  /* 0x0000001317137208 */ /* 0x000fcc0004000000 */
[----:B------:R-:W-:-:S11]  /*0b90*/  DFMA R16, R20, |R18|, R16 ;  /* 0x400000121410722b */ /* 0x000fd60000000010 */
.L_x_5:
[----:B------:R-:W-:Y:S05]  /*0ba0*/  BSYNC.RECONVERGENT B2 ;  /* 0x0000000000027941 */ /* 0x000fea0003800200 */
.L_x_4:
[----:B------:R-:W-:Y:S01]  /*0bb0*/  DADD R14, -R40, R14 ;  /* 0x00000000280e7229 */ /* 0x000fe2000000010e */
[----:B------:R-:W-:Y:S01]  /*0bc0*/  UMOV UR12, 0xa0b5ed8d ;  /* 0xa0b5ed8d000c7882 */ /* 0x000fe20000000000 */
[----:B------:R-:W-:Y:S01]  /*0bd0*/  DADD R18, -R38, R12 ;  /* 0x0000000026127229 */ /* 0x000fe2000000010c */
[----:B------:R-:W-:Y:S01]  /*0be0*/  UMOV UR13, 0x3eb0c6f7 ;  /* 0x3eb0c6f7000d7882 */ /* 0x000fe20000000000 */
[----:B------:R-:W-:Y:S01]  /*0bf0*/  DADD R42, -R36, R42 ;  /* 0x00000000242a7229 */ /* 0x000fe2000000012a */
[----:B------:R-:W-:Y:S01]  /*0c00*/  IMAD.MOV.U32 R28, RZ, RZ, 0x0 ;  /* 0x00000000ff1c7424 */ /* 0x000fe200078e00ff */
[----:B------:R-:W-:Y:S01]  /*0c10*/  BSSY.RECONVERGENT B1, `(.L_x_8) ;  /* 0x0000018000017945 */ /* 0x000fe20003800200 */
[----:B------:R-:W-:Y:S01]  /*0c20*/  IMAD.MOV.U32 R29, RZ, RZ, 0x3fd80000 ;  /* 0x3fd80000ff1d7424 */ /* 0x000fe200078e00ff */
[----:B------:R-:W-:-:S08]  /*0c30*/  DMUL R12, R14, R14 ;  /* 0x0000000e0e0c7228 */ /* 0x000fd00000000000 */
[----:B------:R-:W-:-:S08]  /*0c40*/  DFMA R12, R18, R18, R12 ;  /* 0x00000012120c722b */ /* 0x000fd0000000000c */
[----:B------:R-:W-:-:S08]  /*0c50*/  DFMA R12, R42, R42, R12 ;  /* 0x0000002a2a0c722b */ /* 0x000fd0000000000c */
[----:B------:R-:W-:-:S06]  /*0c60*/  DADD R12, R12, UR12 ;  /* 0x0000000c0c0c7e29 */ /* 0x000fcc0008000000 */
[----:B------:R-:W0:Y:S04]  /*0c70*/  MUFU.RSQ64H R25, R13 ;  /* 0x0000000d00197308 */ /* 0x000e280000001c00 */
[----:B------:R-:W-:-:S05]  /*0c80*/  VIADD R24, R13, 0xfcb00000 ;  /* 0xfcb000000d187836 */ /* 0x000fca0000000000 */
[----:B------:R-:W-:Y:S01]  /*0c90*/  ISETP.GE.U32.AND P0, PT, R24, 0x7ca00000, PT ;  /* 0x7ca000001800780c */ /* 0x000fe20003f06070 */
[----:B0-----:R-:W-:-:S08]  /*0ca0*/  DMUL R20, R24, R24 ;  /* 0x0000001818147228 */ /* 0x001fd00000000000 */
[----:B------:R-:W-:-:S08]  /*0cb0*/  DFMA R20, R12, -R20, 1 ;  /* 0x3ff000000c14742b */ /* 0x000fd00000000814 */
[----:B------:R-:W-:Y:S02]  /*0cc0*/  DFMA R28, R20, R28, 0.5 ;  /* 0x3fe00000141c742b */ /* 0x000fe4000000001c */
[----:B------:R-:W-:-:S08]  /*0cd0*/  DMUL R20, R24, R20 ;  /* 0x0000001418147228 */ /* 0x000fd00000000000 */
[----:B------:R-:W-:-:S08]  /*0ce0*/  DFMA R28, R28, R20, R24 ;  /* 0x000000141c1c722b */ /* 0x000fd00000000018 */
[----:B------:R-:W-:Y:S02]  /*0cf0*/  DMUL R20, R12, R28 ;  /* 0x0000001c0c147228 */ /* 0x000fe40000000000 */
[----:B------:R-:W-:Y:S02]  /*0d00*/  VIADD R27, R29, 0xfff00000 ;  /* 0xfff000001d1b7836 */ /* 0x000fe40000000000 */
[----:B------:R-:W-:-:S04]  /*0d10*/  IMAD.MOV.U32 R26, RZ, RZ, R28 ;  /* 0x000000ffff1a7224 */ /* 0x000fc800078e001c */
[----:B------:R-:W-:-:S08]  /*0d20*/  DFMA R22, R20, -R20, R12 ;  /* 0x800000141416722b */ /* 0x000fd0000000000c */
[----:B------:R-:W-:Y:S01]  /*0d30*/  DFMA R30, R22, R26, R20 ;  /* 0x0000001a161e722b */ /* 0x000fe20000000014 */
[----:B------:R-:W-:Y:S10]  /*0d40*/  @!P0 BRA `(.L_x_9) ;  /* 0x0000000000108947 */ /* 0x000ff40003800000 */
[----:B------:R-:W-:-:S07]  /*0d50*/  MOV R30, 0xd70 ;  /* 0x00000d70001e7802 */ /* 0x000fce0000000f00 */
[----:B------:R-:W-:Y:S05]  /*0d60*/  CALL.REL.NOINC `($__internal_1_$__cuda_sm20_dsqrt_rn_f64_mediumpath_v1) ;  /* 0x0000000c00ec7944 */ /* 0x000fea0003c00000 */
[----:B------:R-:W-:Y:S02]  /*0d70*/  IMAD.MOV.U32 R30, RZ, RZ, R22 ;  /* 0x000000ffff1e7224 */ /* 0x000fe400078e0016 */
[----:B------:R-:W-:-:S07]  /*0d80*/  IMAD.MOV.U32 R31, RZ, RZ, R23 ;  /* 0x000000ffff1f7224 */ /* 0x000fce00078e0017 */
.L_x_9:
[----:B------:R-:W-:Y:S05]  /*0d90*/  BSYNC.RECONVERGENT B1 ;  /* 0x0000000000017941 */ /* 0x000fea0003800200 */
.L_x_8:
[----:B------:R-:W-:Y:S01]  /*0da0*/  DMUL R12, R12, R30 ;  /* 0x0000001e0c0c7228 */ /* 0x000fe20000000000 */
[----:B------:R-:W-:Y:S01]  /*0db0*/  IMAD.MOV.U32 R20, RZ, RZ, 0x1 ;  /* 0x00000001ff147424 */ /* 0x000fe200078e00ff */
[----:B------:R-:W-:Y:S01]  /*0dc0*/  UMOV UR12, 0xf4deae16 ;  /* 0xf4deae16000c7882 */ /* 0x000fe20000000000 */
[----:B------:R-:W-:Y:S01]  /*0dd0*/  UMOV UR13, 0x3dd25868 ;  /* 0x3dd25868000d7882 */ /* 0x000fe20000000000 */
[----:B------:R-:W-:Y:S01]  /*0de0*/  BSSY.RECONVERGENT B1, `(.L_x_10) ;  /* 0x0000016000017945 */ /* 0x000fe20003800200 */
[----:B------:R-:W-:Y:S01]  /*0df0*/  DMUL R16, R16, UR12 ;  /* 0x0000000c10107c28 */ /* 0x000fe20008000000 */
[----:B------:R-:W0:Y:S02]  /*0e00*/  MUFU.RCP64H R21, R13 ;  /* 0x0000000d00157308 */ /* 0x000e240000001800 */
[----:B0-----:R-:W-:-:S08]  /*0e10*/  DFMA R22, -R12, R20, 1 ;  /* 0x3ff000000c16742b */ /* 0x001fd00000000114 */
[----:B------:R-:W-:-:S08]  /*0e20*/  DFMA R22, R22, R22, R22 ;  /* 0x000000161616722b */ /* 0x000fd00000000016 */
[----:B------:R-:W-:Y:S02]  /*0e30*/  DFMA R22, R20, R22, R20 ;  /* 0x000000161416722b */ /* 0x000fe40000000014 */
[----:B------:R-:W-:-:S06]  /*0e40*/  DMUL R20, R18, R16 ;  /* 0x0000001012147228 */ /* 0x000fcc0000000000 */
[----:B------:R-:W-:-:S04]  /*0e50*/  DFMA R24, -R12, R22, 1 ;  /* 0x3ff000000c18742b */ /* 0x000fc80000000116 */
[----:B------:R-:W-:-:S04]  /*0e60*/  FSETP.GEU.AND P1, PT, |R21|, 6.5827683646048100446e-37, PT ;  /* 0x036000001500780b */ /* 0x000fc80003f2e200 */
[----:B------:R-:W-:-:S08]  /*0e70*/  DFMA R24, R22, R24, R22 ;  /* 0x000000181618722b */ /* 0x000fd00000000016 */
[----:B------:R-:W-:-:S08]  /*0e80*/  DMUL R18, R20, R24 ;  /* 0x0000001814127228 */ /* 0x000fd00000000000 */
[----:B------:R-:W-:-:S08]  /*0e90*/  DFMA R22, -R12, R18, R20 ;  /* 0x000000120c16722b */ /* 0x000fd00000000114 */
[----:B------:R-:W-:-:S10]  /*0ea0*/  DFMA R18, R24, R22, R18 ;  /* 0x000000161812722b */ /* 0x000fd40000000012 */
[----:B------:R-:W-:-:S05]  /*0eb0*/  FFMA R22, RZ, R13, R19 ;  /* 0x0000000dff167223 */ /* 0x000fca0000000013 */
[----:B------:R-:W-:-:S13]  /*0ec0*/  FSETP.GT.AND P0, PT, |R22|, 1.469367938527859385e-39, PT ;  /* 0x001000001600780b */ /* 0x000fda0003f04200 */
[----:B------:R-:W-:Y:S05]  /*0ed0*/  @P0 BRA P1, `(.L_x_11) ;  /* 0x0000000000180947 */ /* 0x000fea0000800000 */
[----:B------:R-:W-:Y:S01]  /*0ee0*/  IMAD.MOV.U32 R22, RZ, RZ, R20 ;  /* 0x000000ffff167224 */ /* 0x000fe200078e0014 */
[----:B------:R-:W-:Y:S01]  /*0ef0*/  MOV R46, 0xf40 ;  /* 0x00000f40002e7802 */ /* 0x000fe20000000f00 */
[----:B------:R-:W-:Y:S02]  /*0f00*/  IMAD.MOV.U32 R23, RZ, RZ, R21 ;  /* 0x000000ffff177224 */ /* 0x000fe400078e0015 */
[----:B------:R-:W-:Y:S02]  /*0f10*/  IMAD.MOV.U32 R20, RZ, RZ, R12 ;  /* 0x000000ffff147224 */ /* 0x000fe400078e000c */
[----:B------:R-:W-:-:S07]  /*0f20*/  IMAD.MOV.U32 R21, RZ, RZ, R13 ;  /* 0x000000ffff157224 */ /* 0x000fce00078e000d */
[----:B------:R-:W-:Y:S05]  /*0f30*/  CALL.REL.NOINC `($__internal_0_$__cuda_sm20_div_rn_f64_full) ;  /* 0x0000000800087944 */ /* 0x000fea0003c00000 */
.L_x_11:
[----:B------:R-:W-:Y:S05]  /*0f40*/  BSYNC.RECONVERGENT B1 ;  /* 0x0000000000017941 */ /* 0x000fea0003800200 */
.L_x_10:
[----:B------:R-:W0:Y:S01]  /*0f50*/  MUFU.RCP64H R21, R13 ;  /* 0x0000000d00157308 */ /* 0x000e220000001800 */
[----:B------:R-:W-:Y:S01]  /*0f60*/  IMAD.MOV.U32 R20, RZ, RZ, 0x1 ;  /* 0x00000001ff147424 */ /* 0x000fe200078e00ff */
[----:B------:R-:W-:Y:S01]  /*0f70*/  BSSY.RECONVERGENT B1, `(.L_x_12) ;  /* 0x0000017000017945 */ /* 0x000fe20003800200 */
[----:B------:R-:W-:-:S04]  /*0f80*/  DADD R34, R34, R18 ;  /* 0x0000000022227229 */ /* 0x000fc80000000012 */
        /* <DEDUP_REMOVED lines=19> */
[----:B------:R-:W-:Y:S02]  /*10c0*/  IMAD.MOV.U32 R14, RZ, RZ, R18 ;  /* 0x000000ffff0e7224 */ /* 0x000fe400078e0012 */
[----:B------:R-:W-:-:S07]  /*10d0*/  IMAD.MOV.U32 R15, RZ, RZ, R19 ;  /* 0x000000ffff0f7224 */ /* 0x000fce00078e0013 */
.L_x_13:
[----:B------:R-:W-:Y:S05]  /*10e0*/  BSYNC.RECONVERGENT B1 ;  /* 0x0000000000017941 */ /* 0x000fea0003800200 */
.L_x_12:
[----:B------:R-:W0:Y:S01]  /*10f0*/  MUFU.RCP64H R19, R13 ;  /* 0x0000000d00137308 */ /* 0x000e220000001800 */
[----:B------:R-:W-:Y:S01]  /*1100*/  IMAD.MOV.U32 R18, RZ, RZ, 0x1 ;  /* 0x00000001ff127424 */ /* 0x000fe200078e00ff */
[----:B------:R-:W-:Y:S01]  /*1110*/  DMUL R42, R42, R16 ;  /* 0x000000102a2a7228 */ /* 0x000fe20000000000 */
[----:B------:R-:W-:Y:S01]  /*1120*/  BSSY.RECONVERGENT B1, `(.L_x_14) ;  /* 0x0000016000017945 */ /* 0x000fe20003800200 */
[----:B------:R-:W-:-:S08]  /*1130*/  DADD R32, R32, R14 ;  /* 0x0000000020207229 */ /* 0x000fd0000000000e */
[----:B------:R-:W-:Y:S01]  /*1140*/  FSETP.GEU.AND P1, PT, |R43|, 6.5827683646048100446e-37, PT ;  /* 0x036000002b00780b */ /* 0x000fe20003f2e200 */
[----:B0-----:R-:W-:-:S08]  /*1150*/  DFMA R20, -R12, R18, 1 ;  /* 0x3ff000000c14742b */ /* 0x001fd00000000112 */
[----:B------:R-:W-:-:S08]  /*1160*/  DFMA R20, R20, R20, R20 ;  /* 0x000000141414722b */ /* 0x000fd00000000014 */
[----:B------:R-:W-:-:S08]  /*1170*/  DFMA R20, R18, R20, R18 ;  /* 0x000000141214722b */ /* 0x000fd00000000012 */
[----:B------:R-:W-:-:S08]  /*1180*/  DFMA R18, -R12, R20, 1 ;  /* 0x3ff000000c12742b */ /* 0x000fd00000000114 */
        /* <DEDUP_REMOVED lines=15> */
.L_x_15:
[----:B------:R-:W-:Y:S05]  /*1280*/  BSYNC.RECONVERGENT B1 ;  /* 0x0000000000017941 */ /* 0x000fea0003800200 */
.L_x_14:
[----:B------:R-:W-:-:S11]  /*1290*/  DADD R10, R10, R16 ;  /* 0x000000000a0a7229 */ /* 0x000fd60000000010 */
.L_x_3:
[----:B------:R-:W-:Y:S05]  /*12a0*/  BSYNC.RECONVERGENT B0 ;  /* 0x0000000000007941 */ /* 0x000fea0003800200 */
.L_x_2:
[----:B------:R-:W-:Y:S02]  /*12b0*/  VIADD R9, R9, 0x20 ;  /* 0x0000002009097836 */ /* 0x000fe40000000000 */
[----:B------:R-:W-:Y:S02]  /*12c0*/  VIADD R5, R5, 0x20 ;  /* 0x0000002005057836 */ /* 0x000fe40000000000 */
[----:B------:R-:W-:Y:S01]  /*12d0*/  VIADD R8, R8, 0x200 ;  /* 0x0000020008087836 */ /* 0x000fe20000000000 */
[----:B------:R-:W-:Y:S06]  /*12e0*/  BRA.U UP0, `(.L_x_16) ;  /* 0xfffffff100e47547 */ /* 0x000fec000b83ffff */
[----:B------:R-:W-:Y:S02]  /*12f0*/  DMUL R34, R34, 60 ;  /* 0x404e000022227828 */ /* 0x000fe40000000000 */
[----:B------:R-:W-:Y:S02]  /*1300*/  DMUL R32, R32, 60 ;  /* 0x404e000020207828 */ /* 0x000fe40000000000 */
[----:B------:R-:W-:-:S11]  /*1310*/  DMUL R10, R10, 60 ;  /* 0x404e00000a0a7828 */ /* 0x000fd60000000000 */
.L_x_0:
[----:B0-----:R-:W0:Y:S01]  /*1320*/  S2R R3, SR_CgaCtaId ;  /* 0x0000000000037919 */ /* 0x001e220000008800 */
[----:B------:R-:W-:Y:S01]  /*1330*/  MOV R2, 0x400 ;  /* 0x0000040000027802 */ /* 0x000fe20000000f00 */
[----:B------:R-:W1:Y:S01]  /*1340*/  LDCU UR4, c[0x0][0x364] ;  /* 0x00006c80ff0477ac */ /* 0x000e620008000800 */
[----:B------:R-:W2:Y:S01]  /*1350*/  S2R R15, SR_TID.Y ;  /* 0x00000000000f7919 */ /* 0x000ea20000002200 */
[----:B-1----:R-:W-:Y:S01]  /*1360*/  UISETP.GE.U32.AND UP0, UPT, UR4, 0x2, UPT ;  /* 0x000000020400788c */ /* 0x002fe2000bf06070 */
[----:B0-----:R-:W-:Y:S01]  /*1370*/  LEA R14, R3, R2, 0x18 ;  /* 0x00000002030e7211 */ /* 0x001fe200078ec0ff */
[----:B--2---:R-:W-:-:S04]  /*1380*/  IMAD R5, R15, UR7, R0 ;  /* 0x000000070f057c24 */ /* 0x004fc8000f8e0200 */
[----:B------:R-:W-:-:S05]  /*1390*/  IMAD R5, R5, 0x18, R14 ;  /* 0x0000001805057824 */ /* 0x000fca00078e020e */
[----:B------:R0:W-:Y:S04]  /*13a0*/  STS.64 [R5+0x800], R34 ;  /* 0x0008002205007388 */ /* 0x0001e80000000a00 */
[----:B------:R0:W-:Y:S04]  /*13b0*/  STS.64 [R5+0x808], R32 ;  /* 0x0008082005007388 */ /* 0x0001e80000000a00 */
[----:B------:R0:W-:Y:S01]  /*13c0*/  STS.64 [R5+0x810], R10 ;  /* 0x0008100a05007388 */ /* 0x0001e20000000a00 */
[----:B------:R-:W-:Y:S06]  /*13d0*/  BAR.SYNC.DEFER_BLOCKING 0x0 ;  /* 0x0000000000007b1d */ /* 0x000fec0000010000 */
[----:B------:R-:W-:Y:S05]  /*13e0*/  BRA.U !UP0, `(.L_x_17) ;  /* 0x0000000108647547 */ /* 0x000fea000b800000 */
[----:B------:R-:W-:-:S07]  /*13f0*/  IMAD.MOV.U32 R12, RZ, RZ, 0x2 ;  /* 0x00000002ff0c7424 */ /* 0x000fce00078e00ff */
.L_x_20:
[----:B------:R-:W-:Y:S01]  /*1400*/  VIADD R2, R12, 0xffffffff ;  /* 0xffffffff0c027836 */ /* 0x000fe20000000000 */
[----:B------:R-:W-:Y:S04]  /*1410*/  BSSY.RECONVERGENT B0, `(.L_x_18) ;  /* 0x0000012000007945 */ /* 0x000fe80003800200 */
[----:B------:R-:W-:-:S13]  /*1420*/  LOP3.LUT P0, RZ, R2, R15, RZ, 0xc0, !PT ;  /* 0x0000000f02ff7212 */ /* 0x000fda000780c0ff */
[----:B-1----:R-:W-:Y:S05]  /*1430*/  @P0 BRA `(.L_x_19) ;  /* 0x00000000003c0947 */ /* 0x002fea0003800000 */
[----:B------:R-:W-:Y:S01]  /*1440*/  LEA.HI R3, R12, R15, RZ, 0x1f ;  /* 0x0000000f0c037211 */ /* 0x000fe200078ff8ff */
[----:B------:R-:W-:Y:S04]  /*1450*/  LDS.64 R6, [R5+0x800] ;  /* 0x0008000005067984 */ /* 0x000fe80000000a00 */
[----:B------:R-:W-:Y:S01]  /*1460*/  IMAD R3, R3, UR7, R0 ;  /* 0x0000000703037c24 */ /* 0x000fe2000f8e0200 */
[----:B------:R-:W-:Y:S03]  /*1470*/  LDS.64 R8, [R5+0x808] ;  /* 0x0008080005087984 */ /* 0x000fe60000000a00 */
[----:B------:R-:W-:Y:S01]  /*1480*/  IMAD R13, R3, 0x18, R14 ;  /* 0x00000018030d7824 */ /* 0x000fe200078e020e */
[----:B0-----:R-:W-:Y:S04]  /*1490*/  LDS.64 R10, [R5+0x810] ;  /* 0x00081000050a7984 */ /* 0x001fe80000000a00 */
[----:B------:R-:W0:Y:S02]  /*14a0*/  LDS.64 R2, [R13+0x800] ;  /* 0x000800000d027984 */ /* 0x000e240000000a00 */
[----:B0-----:R-:W-:-:S07]  /*14b0*/  DADD R2, R2, R6 ;  /* 0x0000000002027229 */ /* 0x001fce0000000006 */
[----:B------:R-:W-:Y:S04]  /*14c0*/  STS.64 [R5+0x800], R2 ;  /* 0x0008000205007388 */ /* 0x000fe80000000a00 */
[----:B------:R-:W0:Y:S02]  /*14d0*/  LDS.64 R6, [R13+0x808] ;  /* 0x000808000d067984 */ /* 0x000e240000000a00 */
[----:B0-----:R-:W-:-:S07]  /*14e0*/  DADD R6, R6, R8 ;  /* 0x0000000006067229 */ /* 0x001fce0000000008 */
[----:B------:R-:W-:Y:S04]  /*14f0*/  STS.64 [R5+0x808], R6 ;  /* 0x0008080605007388 */ /* 0x000fe80000000a00 */
[----:B------:R-:W0:Y:S02]  /*1500*/  LDS.64 R8, [R13+0x810] ;  /* 0x000810000d087984 */ /* 0x000e240000000a00 */
[----:B0-----:R-:W-:-:S07]  /*1510*/  DADD R8, R8, R10 ;  /* 0x0000000008087229 */ /* 0x001fce000000000a */
[----:B------:R1:W-:Y:S04]  /*1520*/  STS.64 [R5+0x810], R8 ;  /* 0x0008100805007388 */ /* 0x0003e80000000a00 */
.L_x_19:
[----:B------:R-:W-:Y:S05]  /*1530*/  BSYNC.RECONVERGENT B0 ;  /* 0x0000000000007941 */ /* 0x000fea0003800200 */
.L_x_18:
[----:B------:R-:W-:Y:S01]  /*1540*/  IMAD.SHL.U32 R12, R12, 0x2, RZ ;  /* 0x000000020c0c7824 */ /* 0x000fe200078e00ff */
[----:B------:R-:W-:Y:S04]  /*1550*/  BAR.SYNC.DEFER_BLOCKING 0x0 ;  /* 0x0000000000007b1d */ /* 0x000fe80000010000 */
[----:B------:R-:W-:-:S13]  /*1560*/  ISETP.GT.U32.AND P0, PT, R12, UR4, PT ;  /* 0x000000040c007c0c */ /* 0x000fda000bf04070 */
[----:B------:R-:W-:Y:S05]  /*1570*/  @!P0 BRA `(.L_x_20) ;  /* 0xfffffffc00a08947 */ /* 0x000fea000383ffff */
.L_x_17:
[----:B------:R-:W-:Y:S01]  /*1580*/  BAR.SYNC.DEFER_BLOCKING 0x0 ;  /* 0x0000000000007b1d */ /* 0x000fe20000010000 */
[----:B------:R-:W-:-:S13]  /*1590*/  ISETP.NE.AND P0, PT, R15, RZ, PT ;  /* 0x000000ff0f00720c */ /* 0x000fda0003f05270 */
[----:B------:R-:W-:Y:S05]  /*15a0*/  @P0 EXIT ;  /* 0x000000000000094d */ /* 0x000fea0003800000 */
[----:B------:R-:W2:Y:S01]  /*15b0*/  LDC.64 R2, c[0x0][0x398] ;  /* 0x0000e600ff027b82 */ /* 0x000ea20000000a00 */
[----:B------:R-:W3:Y:S01]  /*15c0*/  LDCU UR4, c[0x0][0x388] ;  /* 0x00007100ff0477ac */ /* 0x000ee20008000800 */
[----:B--2---:R-:W-:-:S05]  /*15d0*/  IMAD.WIDE R16, R4, 0x40, R2 ;  /* 0x0000004004107825 */ /* 0x004fca00078e0202 */
[----:B------:R2:W5:Y:S04]  /*15e0*/  LDG.E.64 R2, desc[UR8][R16.64+0x18] ;  /* 0x0000180810027981 */ /* 0x000568000c1e1b00 */
[----:B------:R2:W5:Y:S04]  /*15f0*/  LDG.E.64 R6, desc[UR8][R16.64+0x20] ;  /* 0x0000200810067981 */ /* 0x000568000c1e1b00 */
[----:B-1----:R2:W5:Y:S01]  /*1600*/  LDG.E.64 R8, desc[UR8][R16.64+0x28] ;  /* 0x0000280810087981 */ /* 0x002562000c1e1b00 */
[----:B------:R-:W-:Y:S01]  /*1610*/  IMAD R0, R0, 0x18, R14 ;  /* 0x0000001800007824 */ /* 0x000fe200078e020e */
[----:B---3--:R-:W-:-:S04]  /*1620*/  ISETP.GE.AND P0, PT, R4, UR4, PT ;  /* 0x0000000404007c0c */ /* 0x008fc8000bf06270 */
[----:B0-----:R2:W0:Y:S04]  /*1630*/  LDS.64 R10, [R0+0x800] ;  /* 0x00080000000a7984 */ /* 0x0014280000000a00 */
[----:B------:R2:W1:Y:S04]  /*1640*/  LDS.64 R12, [R0+0x808] ;  /* 0x00080800000c7984 */ /* 0x0004680000000a00 */
[----:B------:R2:W3:Y:S01]  /*1650*/  LDS.64 R14, [R0+0x810] ;  /* 0x00081000000e7984 */ /* 0x0004e20000000a00 */
[----:B------:R-:W-:Y:S05]  /*1660*/  @P0 EXIT ;  /* 0x000000000000094d */ /* 0x000fea0003800000 */
[----:B--2---:R-:W2:Y:S01]  /*1670*/  LDC.64 R16, c[0x0][0x3a0] ;  /* 0x0000e800ff107b82 */ /* 0x004ea20000000a00 */
[----:B0----5:R-:W-:Y:S02]  /*1680*/  DADD R2, R2, R10 ;  /* 0x0000000002027229 */ /* 0x021fe4000000000a */
[----:B-1----:R-:W-:Y:S02]  /*1690*/  DADD R6, R6, R12 ;  /* 0x0000000006067229 */ /* 0x002fe4000000000c */
[----:B---3--:R-:W-:-:S04]  /*16a0*/  DADD R8, R8, R14 ;  /* 0x0000000008087229 */ /* 0x008fc8000000000e */
[----:B------:R-:W-:Y:S02]  /*16b0*/  DFMA R38, R2, 60, R38 ;  /* 0x404e00000226782b */ /* 0x000fe40000000026 */
[----:B------:R-:W-:Y:S02]  /*16c0*/  DFMA R40, R6, 60, R40 ;  /* 0x404e00000628782b */ /* 0x000fe40000000028 */
[----:B------:R-:W-:Y:S01]  /*16d0*/  DFMA R36, R8, 60, R36 ;  /* 0x404e00000824782b */ /* 0x000fe20000000024 */
[----:B--2---:R-:W-:-:S05]  /*16e0*/  IMAD.WIDE R4, R4, 0x40, R16 ;  /* 0x0000004004047825 */ /* 0x004fca00078e0210 */
[----:B------:R-:W-:Y:S04]  /*16f0*/  STG.E.64 desc[UR8][R4.64+0x18], R2 ;  /* 0x0000180204007986 */ /* 0x000fe8000c101b08 */
[----:B------:R-:W-:Y:S04]  /*1700*/  STG.E.64 desc[UR8][R4.64+0x20], R6 ;  /* 0x0000200604007986 */ /* 0x000fe8000c101b08 */
[----:B------:R-:W-:Y:S04]  /*1710*/  STG.E.64 desc[UR8][R4.64+0x28], R8 ;  /* 0x0000280804007986 */ /* 0x000fe8000c101b08 */
[----:B------:R-:W-:Y:S04]  /*1720*/  STG.E.64 desc[UR8][R4.64], R38 ;  /* 0x0000002604007986 */ /* 0x000fe8000c101b08 */
[----:B------:R-:W-:Y:S04]  /*1730*/  STG.E.64 desc[UR8][R4.64+0x8], R40 ;  /* 0x0000082804007986 */ /* 0x000fe8000c101b08 */
[----:B------:R-:W-:Y:S01]  /*1740*/  STG.E.64 desc[UR8][R4.64+0x10], R36 ;  /* 0x0000102404007986 */ /* 0x000fe2000c101b08 */
[----:B------:R-:W-:Y:S05]  /*1750*/  EXIT ;  /* 0x000000000000794d */ /* 0x000fea0003800000 */
        .weak           $__internal_0_$__cuda_sm20_div_rn_f64_full
        .type           $__internal_0_$__cuda_sm20_div_rn_f64_full,@function
        .size           $__internal_0_$__cuda_sm20_div_rn_f64_full,($__internal_1_$__cuda_sm20_dsqrt_rn_f64_mediumpath_v1 - $__internal_0_$__cuda_sm20_div_rn_f64_full)
$__internal_0_$__cuda_sm20_div_rn_f64_full:
[C---:B------:R-:W-:Y:S01]  /*1760*/  FSETP.GEU.AND P0, PT, |R21|.reuse, 1.469367938527859385e-39, PT ;  /* 0x001000001500780b */ /* 0x040fe20003f0e200 */
[----:B------:R-:W-:Y:S01]  /*1770*/  IMAD.MOV.U32 R24, RZ, RZ, 0x1 ;  /* 0x00000001ff187424 */ /* 0x000fe200078e00ff */
[----:B------:R-:W-:Y:S01]  /*1780*/  LOP3.LUT R18, R21, 0x800fffff, RZ, 0xc0, !PT ;  /* 0x800fffff15127812 */ /* 0x000fe200078ec0ff */
[----:B------:R-:W-:Y:S01]  /*1790*/  IMAD.MOV.U32 R47, RZ, RZ, 0x1ca00000 ;  /* 0x1ca00000ff2f7424 */ /* 0x000fe200078e00ff */
[C---:B------:R-:W-:Y:S01]  /*17a0*/  FSETP.GEU.AND P3, PT, |R23|.reuse, 1.469367938527859385e-39, PT ;  /* 0x001000001700780b */ /* 0x040fe20003f6e200 */
[----:B------:R-:W-:Y:S01]  /*17b0*/  BSSY.RECONVERGENT B2, `(.L_x_21) ;  /* 0x0000052000027945 */ /* 0x000fe20003800200 */
[----:B------:R-:W-:Y:S01]  /*17c0*/  LOP3.LUT R19, R18, 0x3ff00000, RZ, 0xfc, !PT ;  /* 0x3ff0000012137812 */ /* 0x000fe200078efcff */
[----:B------:R-:W-:Y:S01]  /*17d0*/  IMAD.MOV.U32 R18, RZ, RZ, R20 ;  /* 0x000000ffff127224 */ /* 0x000fe200078e0014 */
[----:B------:R-:W-:Y:S02]  /*17e0*/  LOP3.LUT R45, R23, 0x7ff00000, RZ, 0xc0, !PT ;  /* 0x7ff00000172d7812 */ /* 0x000fe400078ec0ff */
[----:B------:R-:W-:-:S03]  /*17f0*/  LOP3.LUT R48, R21, 0x7ff00000, RZ, 0xc0, !PT ;  /* 0x7ff0000015307812 */ /* 0x000fc600078ec0ff */
[----:B------:R-:W-:Y:S01]  /*1800*/  @!P0 DMUL R18, R20, 8.98846567431157953865e+307 ;  /* 0x7fe0000014128828 */ /* 0x000fe20000000000 */
[----:B------:R-:W-:-:S03]  /*1810*/  ISETP.GE.U32.AND P1, PT, R45, R48, PT ;  /* 0x000000302d00720c */ /* 0x000fc60003f26070 */
[----:B------:R-:W-:Y:S02]  /*1820*/  @!P3 LOP3.LUT R28, R21, 0x7ff00000, RZ, 0xc0, !PT ;  /* 0x7ff00000151cb812 */ /* 0x000fe400078ec0ff */
[----:B------:R-:W0:Y:S02]  /*1830*/  MUFU.RCP64H R25, R19 ;  /* 0x0000001300197308 */ /* 0x000e240000001800 */
[----:B------:R-:W-:Y:S02]  /*1840*/  @!P3 ISETP.GE.U32.AND P4, PT, R45, R28, PT ;  /* 0x0000001c2d00b20c */ /* 0x000fe40003f86070 */
[----:B------:R-:W-:Y:S02]  /*1850*/  @!P0 LOP3.LUT R48, R19, 0x7ff00000, RZ, 0xc0, !PT ;  /* 0x7ff0000013308812 */ /* 0x000fe400078ec0ff */
[----:B------:R-:W-:-:S04]  /*1860*/  @!P3 SEL R29, R47, 0x63400000, !P4 ;  /* 0x634000002f1db807 */ /* 0x000fc80006000000 */
[----:B------:R-:W-:-:S04]  /*1870*/  @!P3 LOP3.LUT R30, R29, 0x80000000, R23, 0xf8, !PT ;  /* 0x800000001d1eb812 */ /* 0x000fc800078ef817 */
[----:B------:R-:W-:Y:S01]  /*1880*/  @!P3 LOP3.LUT R31, R30, 0x100000, RZ, 0xfc, !PT ;  /* 0x001000001e1fb812 */ /* 0x000fe200078efcff */
[----:B------:R-:W-:Y:S01]  /*1890*/  @!P3 IMAD.MOV.U32 R30, RZ, RZ, RZ ;  /* 0x000000ffff1eb224 */ /* 0x000fe200078e00ff */
[----:B0-----:R-:W-:-:S08]  /*18a0*/  DFMA R26, R24, -R18, 1 ;  /* 0x3ff00000181a742b */ /* 0x001fd00000000812 */
[----:B------:R-:W-:-:S08]  /*18b0*/  DFMA R26, R26, R26, R26 ;  /* 0x0000001a1a1a722b */ /* 0x000fd0000000001a */
[----:B------:R-:W-:Y:S01]  /*18c0*/  DFMA R26, R24, R26, R24 ;  /* 0x0000001a181a722b */ /* 0x000fe20000000018 */
[----:B------:R-:W-:Y:S01]  /*18d0*/  SEL R25, R47, 0x63400000, !P1 ;  /* 0x634000002f197807 */ /* 0x000fe20004800000 */
[----:B------:R-:W-:-:S03]  /*18e0*/  IMAD.MOV.U32 R24, RZ, RZ, R22 ;  /* 0x000000ffff187224 */ /* 0x000fc600078e0016 */
[----:B------:R-:W-:-:S03]  /*18f0*/  LOP3.LUT R25, R25, 0x800fffff, R23, 0xf8, !PT ;  /* 0x800fffff19197812 */ /* 0x000fc600078ef817 */
[----:B------:R-:W-:-:S03]  /*1900*/  DFMA R28, R26, -R18, 1 ;  /* 0x3ff000001a1c742b */ /* 0x000fc60000000812 */
[----:B------:R-:W-:-:S05]  /*1910*/  @!P3 DFMA R24, R24, 2, -R30 ;  /* 0x400000001818b82b */ /* 0x000fca000000081e */
[----:B------:R-:W-:-:S08]  /*1920*/  DFMA R26, R26, R28, R26 ;  /* 0x0000001c1a1a722b */ /* 0x000fd0000000001a */
[----:B------:R-:W-:-:S08]  /*1930*/  DMUL R28, R26, R24 ;  /* 0x000000181a1c7228 */ /* 0x000fd00000000000 */
[----:B------:R-:W-:-:S08]  /*1940*/  DFMA R30, R28, -R18, R24 ;  /* 0x800000121c1e722b */ /* 0x000fd00000000018 */
[----:B------:R-:W-:Y:S01]  /*1950*/  DFMA R30, R26, R30, R28 ;  /* 0x0000001e1a1e722b */ /* 0x000fe2000000001c */
[----:B------:R-:W-:Y:S01]  /*1960*/  IMAD.MOV.U32 R29, RZ, RZ, R45 ;  /* 0x000000ffff1d7224 */ /* 0x000fe200078e002d */
[----:B------:R-:W-:Y:S01]  /*1970*/  @!P3 LOP3.LUT R29, R25, 0x7ff00000, RZ, 0xc0, !PT ;  /* 0x7ff00000191db812 */ /* 0x000fe200078ec0ff */
[----:B------:R-:W-:-:S04]  /*1980*/  VIADD R27, R48, 0xffffffff ;  /* 0xffffffff301b7836 */ /* 0x000fc80000000000 */
[----:B------:R-:W-:-:S05]  /*1990*/  VIADD R26, R29, 0xffffffff ;  /* 0xffffffff1d1a7836 */ /* 0x000fca0000000000 */
[----:B------:R-:W-:-:S04]  /*19a0*/  ISETP.GT.U32.AND P0, PT, R26, 0x7feffffe, PT ;  /* 0x7feffffe1a00780c */ /* 0x000fc80003f04070 */
[----:B------:R-:W-:-:S13]  /*19b0*/  ISETP.GT.U32.OR P0, PT, R27, 0x7feffffe, P0 ;  /* 0x7feffffe1b00780c */ /* 0x000fda0000704470 */
[----:B------:R-:W-:Y:S05]  /*19c0*/  @P0 BRA `(.L_x_22) ;  /* 0x00000000006c0947 */ /* 0x000fea0003800000 */
[----:B------:R-:W-:-:S04]  /*19d0*/  LOP3.LUT R26, R21, 0x7ff00000, RZ, 0xc0, !PT ;  /* 0x7ff00000151a7812 */ /* 0x000fc800078ec0ff */
[CC--:B------:R-:W-:Y:S02]  /*19e0*/  VIADDMNMX R22, R45.reuse, -R26.reuse, 0xb9600000, !PT ;  /* 0xb96000002d167446 */ /* 0x0c0fe4000780091a */
[----:B------:R-:W-:Y:S02]  /*19f0*/  ISETP.GE.U32.AND P0, PT, R45, R26, PT ;  /* 0x0000001a2d00720c */ /* 0x000fe40003f06070 */
[----:B------:R-:W-:Y:S02]  /*1a00*/  VIMNMX R22, PT, PT, R22, 0x46a00000, PT ;  /* 0x46a0000016167848 */ /* 0x000fe40003fe0100 */
[----:B------:R-:W-:-:S05]  /*1a10*/  SEL R47, R47, 0x63400000, !P0 ;  /* 0x634000002f2f7807 */ /* 0x000fca0004000000 */
[----:B------:R-:W-:Y:S02]  /*1a20*/  IMAD.IADD R28, R22, 0x1, -R47 ;  /* 0x00000001161c7824 */ /* 0x000fe400078e0a2f */
[----:B------:R-:W-:Y:S02]  /*1a30*/  IMAD.MOV.U32 R22, RZ, RZ, RZ ;  /* 0x000000ffff167224 */ /* 0x000fe400078e00ff */
[----:B------:R-:W-:-:S06]  /*1a40*/  VIADD R23, R28, 0x7fe00000 ;  /* 0x7fe000001c177836 */ /* 0x000fcc0000000000 */
[----:B------:R-:W-:-:S10]  /*1a50*/  DMUL R26, R30, R22 ;  /* 0x000000161e1a7228 */ /* 0x000fd40000000000 */
[----:B------:R-:W-:-:S13]  /*1a60*/  FSETP.GTU.AND P0, PT, |R27|, 1.469367938527859385e-39, PT ;  /* 0x001000001b00780b */ /* 0x000fda0003f0c200 */
[----:B------:R-:W-:Y:S05]  /*1a70*/  @P0 BRA `(.L_x_23) ;  /* 0x0000000000940947 */ /* 0x000fea0003800000 */
[----:B------:R-:W-:Y:S01]  /*1a80*/  DFMA R18, R30, -R18, R24 ;  /* 0x800000121e12722b */ /* 0x000fe20000000018 */
[----:B------:R-:W-:-:S09]  /*1a90*/  IMAD.MOV.U32 R22, RZ, RZ, RZ ;  /* 0x000000ffff167224 */ /* 0x000fd200078e00ff */
[C---:B------:R-:W-:Y:S02]  /*1aa0*/  FSETP.NEU.AND P0, PT, R19.reuse, RZ, PT ;  /* 0x000000ff1300720b */ /* 0x040fe40003f0d000 */
[----:B------:R-:W-:-:S04]  /*1ab0*/  LOP3.LUT R21, R19, 0x80000000, R21, 0x48, !PT ;  /* 0x8000000013157812 */ /* 0x000fc800078e4815 */
[----:B------:R-:W-:-:S07]  /*1ac0*/  LOP3.LUT R23, R21, R23, RZ, 0xfc, !PT ;  /* 0x0000001715177212 */ /* 0x000fce00078efcff */
[----:B------:R-:W-:Y:S05]  /*1ad0*/  @!P0 BRA `(.L_x_23) ;  /* 0x00000000007c8947 */ /* 0x000fea0003800000 */
[----:B------:R-:W-:Y:S01]  /*1ae0*/  IMAD.MOV R19, RZ, RZ, -R28 ;  /* 0x000000ffff137224 */ /* 0x000fe200078e0a1c */
[----:B------:R-:W-:Y:S01]  /*1af0*/  DMUL.RP R22, R30, R22 ;  /* 0x000000161e167228 */ /* 0x000fe20000008000 */
[----:B------:R-:W-:-:S06]  /*1b00*/  IMAD.MOV.U32 R18, RZ, RZ, RZ ;  /* 0x000000ffff127224 */ /* 0x000fcc00078e00ff */
[----:B------:R-:W-:-:S03]  /*1b10*/  DFMA R18, R26, -R18, R30 ;  /* 0x800000121a12722b */ /* 0x000fc6000000001e */
[----:B------:R-:W-:-:S03]  /*1b20*/  LOP3.LUT R21, R23, R21, RZ, 0x3c, !PT ;  /* 0x0000001517157212 */ /* 0x000fc600078e3cff */
[----:B------:R-:W-:-:S04]  /*1b30*/  IADD3 R18, PT, PT, -R28, -0x43300000, RZ ;  /* 0xbcd000001c127810 */ /* 0x000fc80007ffe1ff */
[----:B------:R-:W-:-:S04]  /*1b40*/  FSETP.NEU.AND P0, PT, |R19|, R18, PT ;  /* 0x000000121300720b */ /* 0x000fc80003f0d200 */
[----:B------:R-:W-:Y:S02]  /*1b50*/  FSEL R26, R22, R26, !P0 ;  /* 0x0000001a161a7208 */ /* 0x000fe40004000000 */
[----:B------:R-:W-:Y:S01]  /*1b60*/  FSEL R27, R21, R27, !P0 ;  /* 0x0000001b151b7208 */ /* 0x000fe20004000000 */
[----:B------:R-:W-:Y:S06]  /*1b70*/  BRA `(.L_x_23) ;  /* 0x0000000000547947 */ /* 0x000fec0003800000 */
.L_x_22:
[----:B------:R-:W-:-:S14]  /*1b80*/  DSETP.NAN.AND P0, PT, R22, R22, PT ;  /* 0x000000161600722a */ /* 0x000fdc0003f08000 */
[----:B------:R-:W-:Y:S05]  /*1b90*/  @P0 BRA `(.L_x_24) ;  /* 0x0000000000440947 */ /* 0x000fea0003800000 */
[----:B------:R-:W-:-:S14]  /*1ba0*/  DSETP.NAN.AND P0, PT, R20, R20, PT ;  /* 0x000000141400722a */ /* 0x000fdc0003f08000 */
[----:B------:R-:W-:Y:S05]  /*1bb0*/  @P0 BRA `(.L_x_25) ;  /* 0x0000000000300947 */ /* 0x000fea0003800000 */
[----:B------:R-:W-:Y:S01]  /*1bc0*/  ISETP.NE.AND P0, PT, R29, R48, PT ;  /* 0x000000301d00720c */ /* 0x000fe20003f05270 */
[----:B------:R-:W-:Y:S02]  /*1bd0*/  IMAD.MOV.U32 R26, RZ, RZ, 0x0 ;  /* 0x00000000ff1a7424 */ /* 0x000fe400078e00ff */
[----:B------:R-:W-:-:S10]  /*1be0*/  IMAD.MOV.U32 R27, RZ, RZ, -0x80000 ;  /* 0xfff80000ff1b7424 */ /* 0x000fd400078e00ff */
[----:B------:R-:W-:Y:S05]  /*1bf0*/  @!P0 BRA `(.L_x_23) ;  /* 0x0000000000348947 */ /* 0x000fea0003800000 */
[----:B------:R-:W-:Y:S02]  /*1c00*/  ISETP.NE.AND P0, PT, R29, 0x7ff00000, PT ;  /* 0x7ff000001d00780c */ /* 0x000fe40003f05270 */
[----:B------:R-:W-:Y:S02]  /*1c10*/  LOP3.LUT R27, R23, 0x80000000, R21, 0x48, !PT ;  /* 0x80000000171b7812 */ /* 0x000fe400078e4815 */
[----:B------:R-:W-:-:S13]  /*1c20*/  ISETP.EQ.OR P0, PT, R48, RZ, !P0 ;  /* 0x000000ff3000720c */ /* 0x000fda0004702670 */
[----:B------:R-:W-:Y:S01]  /*1c30*/  @P0 LOP3.LUT R18, R27, 0x7ff00000, RZ, 0xfc, !PT ;  /* 0x7ff000001b120812 */ /* 0x000fe200078efcff */
[----:B------:R-:W-:Y:S02]  /*1c40*/  @!P0 IMAD.MOV.U32 R26, RZ, RZ, RZ ;  /* 0x000000ffff1a8224 */ /* 0x000fe400078e00ff */
[----:B------:R-:W-:Y:S02]  /*1c50*/  @P0 IMAD.MOV.U32 R26, RZ, RZ, RZ ;  /* 0x000000ffff1a0224 */ /* 0x000fe400078e00ff */
[----:B------:R-:W-:Y:S01]  /*1c60*/  @P0 IMAD.MOV.U32 R27, RZ, RZ, R18 ;  /* 0x000000ffff1b0224 */ /* 0x000fe200078e0012 */
[----:B------:R-:W-:Y:S06]  /*1c70*/  BRA `(.L_x_23) ;  /* 0x0000000000147947 */ /* 0x000fec0003800000 */
.L_x_25:
[----:B------:R-:W-:Y:S01]  /*1c80*/  LOP3.LUT R27, R21, 0x80000, RZ, 0xfc, !PT ;  /* 0x00080000151b7812 */ /* 0x000fe200078efcff */
[----:B------:R-:W-:Y:S01]  /*1c90*/  IMAD.MOV.U32 R26, RZ, RZ, R20 ;  /* 0x000000ffff1a7224 */ /* 0x000fe200078e0014 */
[----:B------:R-:W-:Y:S06]  /*1ca0*/  BRA `(.L_x_23) ;  /* 0x0000000000087947 */ /* 0x000fec0003800000 */
.L_x_24:
[----:B------:R-:W-:Y:S01]  /*1cb0*/  LOP3.LUT R27, R23, 0x80000, RZ, 0xfc, !PT ;  /* 0x00080000171b7812 */ /* 0x000fe200078efcff */
[----:B------:R-:W-:-:S07]  /*1cc0*/  IMAD.MOV.U32 R26, RZ, RZ, R22 ;  /* 0x000000ffff1a7224 */ /* 0x000fce00078e0016 */
.L_x_23:
[----:B------:R-:W-:Y:S05]  /*1cd0*/  BSYNC.RECONVERGENT B2 ;  /* 0x0000000000027941 */ /* 0x000fea0003800200 */
.L_x_21:
[----:B------:R-:W-:Y:S02]  /*1ce0*/  IMAD.MOV.U32 R47, RZ, RZ, 0x0 ;  /* 0x00000000ff2f7424 */ /* 0x000fe400078e00ff */
[----:B------:R-:W-:Y:S02]  /*1cf0*/  IMAD.MOV.U32 R18, RZ, RZ, R26 ;  /* 0x000000ffff127224 */ /* 0x000fe400078e001a */
[----:B------:R-:W-:Y:S01]  /*1d00*/  IMAD.MOV.U32 R19, RZ, RZ, R27 ;  /* 0x000000ffff137224 */ /* 0x000fe200078e001b */
[----:B------:R-:W-:Y:S06]  /*1d10*/  RET.REL.NODEC R46 `(_Z15kernel_problem1iiiiiPhS_S_) ;  /* 0xffffffe02eb87950 */ /* 0x000fec0003c3ffff */
        .weak           $__internal_1_$__cuda_sm20_dsqrt_rn_f64_mediumpath_v1
        .type           $__internal_1_$__cuda_sm20_dsqrt_rn_f64_mediumpath_v1,@function
        .size           $__internal_1_$__cuda_sm20_dsqrt_rn_f64_mediumpath_v1,($_Z15kernel_problem1iiiiiPhS_S_$__internal_trig_reduction_slowpathd - $__internal_1_$__cuda_sm20_dsqrt_rn_f64_mediumpath_v1)
$__internal_1_$__cuda_sm20_dsqrt_rn_f64_mediumpath_v1:
[----:B------:R-:W-:Y:S01]  /*1d20*/  ISETP.GE.U32.AND P0, PT, R24, -0x3400000, PT ;  /* 0xfcc000001800780c */ /* 0x000fe20003f06070 */
[----:B------:R-:W-:Y:S01]  /*1d30*/  BSSY.RECONVERGENT B2, `(.L_x_26) ;  /* 0x0000028000027945 */ /* 0x000fe20003800200 */
[----:B------:R-:W-:Y:S02]  /*1d40*/  IMAD.MOV.U32 R24, RZ, RZ, R20 ;  /* 0x000000ffff187224 */ /* 0x000fe400078e0014 */
[----:B------:R-:W-:Y:S02]  /*1d50*/  IMAD.MOV.U32 R25, RZ, RZ, R21 ;  /* 0x000000ffff197224 */ /* 0x000fe400078e0015 */
[----:B------:R-:W-:Y:S02]  /*1d60*/  IMAD.MOV.U32 R26, RZ, RZ, R28 ;  /* 0x000000ffff1a7224 */ /* 0x000fe400078e001c */
[----:B------:R-:W-:Y:S02]  /*1d70*/  IMAD.MOV.U32 R20, RZ, RZ, R12 ;  /* 0x000000ffff147224 */ /* 0x000fe400078e000c */
[----:B------:R-:W-:-:S03]  /*1d80*/  IMAD.MOV.U32 R21, RZ, RZ, R13 ;  /* 0x000000ffff157224 */ /* 0x000fc600078e000d */
[----:B------:R-:W-:Y:S05]  /*1d90*/  @!P0 BRA `(.L_x_27) ;  /* 0x0000000000208947 */ /* 0x000fea0003800000 */
[----:B------:R-:W-:-:S10]  /*1da0*/  DFMA.RM R22, R22, R26, R24 ;  /* 0x0000001a1616722b */ /* 0x000fd40000004018 */
[----:B------:R-:W-:-:S05]  /*1db0*/  IADD3 R24, P0, PT, R22, 0x1, RZ ;  /* 0x0000000116187810 */ /* 0x000fca0007f1e0ff */
[----:B------:R-:W-:-:S06]  /*1dc0*/  IMAD.X R25, RZ, RZ, R23, P0 ;  /* 0x000000ffff197224 */ /* 0x000fcc00000e0617 */
[----:B------:R-:W-:-:S08]  /*1dd0*/  DFMA.RP R20, -R22, R24, R20 ;  /* 0x000000181614722b */ /* 0x000fd00000008114 */
[----:B------:R-:W-:-:S06]  /*1de0*/  DSETP.GT.AND P0, PT, R20, RZ, PT ;  /* 0x000000ff1400722a */ /* 0x000fcc0003f04000 */
[----:B------:R-:W-:Y:S02]  /*1df0*/  FSEL R22, R24, R22, P0 ;  /* 0x0000001618167208 */ /* 0x000fe40000000000 */
[----:B------:R-:W-:Y:S01]  /*1e00*/  FSEL R23, R25, R23, P0 ;  /* 0x0000001719177208 */ /* 0x000fe20000000000 */
[----:B------:R-:W-:Y:S06]  /*1e10*/  BRA `(.L_x_28) ;  /* 0x0000000000647947 */ /* 0x000fec0003800000 */
.L_x_27:
[----:B------:R-:W-:-:S14]  /*1e20*/  DSETP.NE.AND P0, PT, R20, RZ, PT ;  /* 0x000000ff1400722a */ /* 0x000fdc0003f05000 */
[----:B------:R-:W-:Y:S05]  /*1e30*/  @!P0 BRA `(.L_x_29) ;  /* 0x0000000000588947 */ /* 0x000fea0003800000 */
[----:B------:R-:W-:-:S13]  /*1e40*/  ISETP.GE.AND P0, PT, R21, RZ, PT ;  /* 0x000000ff1500720c */ /* 0x000fda0003f06270 */
[----:B------:R-:W-:Y:S02]  /*1e50*/  @!P0 IMAD.MOV.U32 R22, RZ, RZ, 0x0 ;  /* 0x00000000ff168424 */ /* 0x000fe400078e00ff */
[----:B------:R-:W-:Y:S01]  /*1e60*/  @!P0 IMAD.MOV.U32 R23, RZ, RZ, -0x80000 ;  /* 0xfff80000ff178424 */ /* 0x000fe200078e00ff */
[----:B------:R-:W-:Y:S06]  /*1e70*/  @!P0 BRA `(.L_x_28) ;  /* 0x00000000004c8947 */ /* 0x000fec0003800000 */
[----:B------:R-:W-:-:S13]  /*1e80*/  ISETP.GT.AND P0, PT, R21, 0x7fefffff, PT ;  /* 0x7fefffff1500780c */ /* 0x000fda0003f04270 */
[----:B------:R-:W-:Y:S05]  /*1e90*/  @P0 BRA `(.L_x_29) ;  /* 0x0000000000400947 */ /* 0x000fea0003800000 */
[----:B------:R-:W-:Y:S01]  /*1ea0*/  DMUL R20, R20, 8.11296384146066816958e+31 ;  /* 0x4690000014147828 */ /* 0x000fe20000000000 */
[----:B------:R-:W-:Y:S02]  /*1eb0*/  IMAD.MOV.U32 R22, RZ, RZ, RZ ;  /* 0x000000ffff167224 */ /* 0x000fe400078e00ff */
[----:B------:R-:W-:Y:S02]  /*1ec0*/  IMAD.MOV.U32 R26, RZ, RZ, 0x0 ;  /* 0x00000000ff1a7424 */ /* 0x000fe400078e00ff */
[----:B------:R-:W-:Y:S01]  /*1ed0*/  IMAD.MOV.U32 R27, RZ, RZ, 0x3fd80000 ;  /* 0x3fd80000ff1b7424 */ /* 0x000fe200078e00ff */
[----:B------:R-:W0:Y:S02]  /*1ee0*/  MUFU.RSQ64H R23, R21 ;  /* 0x0000001500177308 */ /* 0x000e240000001c00 */
[----:B0-----:R-:W-:-:S08]  /*1ef0*/  DMUL R24, R22, R22 ;  /* 0x0000001616187228 */ /* 0x001fd00000000000 */
[----:B------:R-:W-:-:S08]  /*1f00*/  DFMA R24, R20, -R24, 1 ;  /* 0x3ff000001418742b */ /* 0x000fd00000000818 */
[----:B------:R-:W-:Y:S02]  /*1f10*/  DFMA R26, R24, R26, 0.5 ;  /* 0x3fe00000181a742b */ /* 0x000fe4000000001a */
[----:B------:R-:W-:-:S08]  /*1f20*/  DMUL R24, R22, R24 ;  /* 0x0000001816187228 */ /* 0x000fd00000000000 */
[----:B------:R-:W-:-:S08]  /*1f30*/  DFMA R24, R26, R24, R22 ;  /* 0x000000181a18722b */ /* 0x000fd00000000016 */
[----:B------:R-:W-:Y:S02]  /*1f40*/  DMUL R22, R20, R24 ;  /* 0x0000001814167228 */ /* 0x000fe40000000000 */
[----:B------:R-:W-:-:S06]  /*1f50*/  VIADD R25, R25, 0xfff00000 ;  /* 0xfff0000019197836 */ /* 0x000fcc0000000000 */
[----:B------:R-:W-:-:S08]  /*1f60*/  DFMA R26, R22, -R22, R20 ;  /* 0x80000016161a722b */ /* 0x000fd00000000014 */
[----:B------:R-:W-:-:S10]  /*1f70*/  DFMA R22, R24, R26, R22 ;  /* 0x0000001a1816722b */ /* 0x000fd40000000016 */
[----:B------:R-:W-:Y:S01]  /*1f80*/  VIADD R23, R23, 0xfcb00000 ;  /* 0xfcb0000017177836 */ /* 0x000fe20000000000 */
[----:B------:R-:W-:Y:S06]  /*1f90*/  BRA `(.L_x_28) ;  /* 0x0000000000047947 */ /* 0x000fec0003800000 */
.L_x_29:
[----:B------:R-:W-:-:S11]  /*1fa0*/  DADD R22, R20, R20 ;  /* 0x0000000014167229 */ /* 0x000fd60000000014 */
.L_x_28:
[----:B------:R-:W-:Y:S05]  /*1fb0*/  BSYNC.RECONVERGENT B2 ;  /* 0x0000000000027941 */ /* 0x000fea0003800200 */
.L_x_26:
[----:B------:R-:W-:-:S04]  /*1fc0*/  IMAD.MOV.U32 R31, RZ, RZ, 0x0 ;  /* 0x00000000ff1f7424 */ /* 0x000fc800078e00ff */
[----:B------:R-:W-:Y:S05]  /*1fd0*/  RET.REL.NODEC R30 `(_Z15kernel_problem1iiiiiPhS_S_) ;  /* 0xffffffe01e087950 */ /* 0x000fea0003c3ffff */
        .type           $_Z15kernel_problem1iiiiiPhS_S_$__internal_trig_reduction_slowpathd,@function
        .size           $_Z15kernel_problem1iiiiiPhS_S_$__internal_trig_reduction_slowpathd,(.L_x_40 - $_Z15kernel_problem1iiiiiPhS_S_$__internal_trig_reduction_slowpathd)
$_Z15kernel_problem1iiiiiPhS_S_$__internal_trig_reduction_slowpathd:
[--C-:B------:R-:W-:Y:S01]  /*1fe0*/  SHF.R.U32.HI R20, RZ, 0x14, R19.reuse ;  /* 0x00000014ff147819 */ /* 0x100fe20000011613 */
[----:B------:R-:W-:Y:S02]  /*1ff0*/  IMAD.MOV.U32 R27, RZ, RZ, R19 ;  /* 0x000000ffff1b7224 */ /* 0x000fe400078e0013 */
[----:B------:R-:W-:Y:S01]  /*2000*/  IMAD.MOV.U32 R21, RZ, RZ, RZ ;  /* 0x000000ffff157224 */ /* 0x000fe200078e00ff */
[----:B------:R-:W-:-:S04]  /*2010*/  LOP3.LUT R22, R20, 0x7ff, RZ, 0xc0, !PT ;  /* 0x000007ff14167812 */ /* 0x000fc800078ec0ff */
[----:B------:R-:W-:-:S13]  /*2020*/  ISETP.NE.AND P0, PT, R22, 0x7ff, PT ;  /* 0x000007ff1600780c */ /* 0x000fda0003f05270 */
[----:B------:R-:W-:Y:S05]  /*2030*/  @!P0 BRA `(.L_x_30) ;  /* 0x0000000800448947 */ /* 0x000fea0003800000 */
[----:B------:R-:W-:Y:S01]  /*2040*/  VIADD R22, R22, 0xfffffc00 ;  /* 0xfffffc0016167836 */ /* 0x000fe20000000000 */
[----:B------:R-:W-:Y:S01]  /*2050*/  BSSY.RECONVERGENT B3, `(.L_x_31) ;  /* 0x000002e000037945 */ /* 0x000fe20003800200 */
[----:B------:R-:W-:-:S03]  /*2060*/  CS2R R24, SRZ ;  /* 0x0000000000187805 */ /* 0x000fc6000001ff00 */
[----:B------:R-:W-:Y:S02]  /*2070*/  SHF.R.U32.HI R21, RZ, 0x6, R22 ;  /* 0x00000006ff157819 */ /* 0x000fe40000011616 */
[----:B------:R-:W-:Y:S02]  /*2080*/  ISETP.GE.U32.AND P0, PT, R22, 0x80, PT ;  /* 0x000000801600780c */ /* 0x000fe40003f06070 */
[C---:B------:R-:W-:Y:S02]  /*2090*/  IADD3 R28, PT, PT, -R21.reuse, 0x13, RZ ;  /* 0x00000013151c7810 */ /* 0x040fe40007ffe1ff */
[----:B------:R-:W-:Y:S02]  /*20a0*/  IADD3 R47, PT, PT, -R21, 0xf, RZ ;  /* 0x0000000f152f7810 */ /* 0x000fe40007ffe1ff */
[----:B------:R-:W-:-:S04]  /*20b0*/  SEL R28, R28, 0x12, P0 ;  /* 0x000000121c1c7807 */ /* 0x000fc80000000000 */
[----:B------:R-:W-:-:S13]  /*20c0*/  ISETP.GE.AND P0, PT, R47, R28, PT ;  /* 0x0000001c2f00720c */ /* 0x000fda0003f06270 */
[----:B------:R-:W-:Y:S05]  /*20d0*/  @P0 BRA `(.L_x_32) ;  /* 0x0000000000940947 */ /* 0x000fea0003800000 */
[----:B------:R-:W0:Y:S01]  /*20e0*/  LDC.64 R22, c[0x0][0x358] ;  /* 0x0000d600ff167b82 */ /* 0x000e220000000a00 */
[C---:B------:R-:W-:Y:S01]  /*20f0*/  SHF.L.U64.HI R29, R26.reuse, 0xb, R27 ;  /* 0x0000000b1a1d7819 */ /* 0x040fe2000001021b */
[----:B------:R-:W-:Y:S01]  /*2100*/  BSSY.RECONVERGENT B4, `(.L_x_33) ;  /* 0x0000021000047945 */ /* 0x000fe20003800200 */
[----:B------:R-:W-:Y:S01]  /*2110*/  IMAD.SHL.U32 R31, R26, 0x800, RZ ;  /* 0x000008001a1f7824 */ /* 0x000fe200078e00ff */
[----:B------:R-:W-:Y:S01]  /*2120*/  IADD3 R45, PT, PT, RZ, -R21, -R28 ;  /* 0x80000015ff2d7210 */ /* 0x000fe20007ffe81c */
[----:B------:R-:W-:Y:S01]  /*2130*/  IMAD.MOV.U32 R30, RZ, RZ, RZ ;  /* 0x000000ffff1e7224 */ /* 0x000fe200078e00ff */
[----:B------:R-:W-:Y:S02]  /*2140*/  CS2R R24, SRZ ;  /* 0x0000000000187805 */ /* 0x000fe4000001ff00 */
[----:B------:R-:W-:-:S07]  /*2150*/  LOP3.LUT R29, R29, 0x80000000, RZ, 0xfc, !PT ;  /* 0x800000001d1d7812 */ /* 0x000fce00078efcff */
.L_x_34:
[----:B------:R-:W1:Y:S01]  /*2160*/  LDC.64 R26, c[0x4][RZ] ;  /* 0x01000000ff1a7b82 */ /* 0x000e620000000a00 */
[----:B0-----:R-:W-:Y:S02]  /*2170*/  R2UR UR12, R22 ;  /* 0x00000000160c72ca */ /* 0x001fe400000e0000 */
[----:B------:R-:W-:Y:S01]  /*2180*/  R2UR UR13, R23 ;  /* 0x00000000170d72ca */ /* 0x000fe200000e0000 */
[----:B-1----:R-:W-:-:S12]  /*2190*/  IMAD.WIDE R26, R47, 0x8, R26 ;  /* 0x000000082f1a7825 */ /* 0x002fd800078e021a */
[----:B------:R-:W2:Y:S01]  /*21a0*/  LDG.E.64.CONSTANT R26, desc[UR12][R26.64] ;  /* 0x0000000c1a1a7981 */ /* 0x000ea2000c1e9b00 */
[----:B------:R-:W-:Y:S02]  /*21b0*/  VIADD R45, R45, 0x1 ;  /* 0x000000012d2d7836 */ /* 0x000fe40000000000 */
[----:B------:R-:W-:Y:S02]  /*21c0*/  VIADD R47, R47, 0x1 ;  /* 0x000000012f2f7836 */ /* 0x000fe40000000000 */
[----:B--2---:R-:W-:-:S04]  /*21d0*/  IMAD.WIDE.U32 R24, P3, R26, R31, R24 ;  /* 0x0000001f1a187225 */ /* 0x004fc80007860018 */
[----:B------:R-:W-:Y:S02]  /*21e0*/  IMAD R49, R26, R29, RZ ;  /* 0x0000001d1a317224 */ /* 0x000fe400078e02ff */
[CC--:B------:R-:W-:Y:S02]  /*21f0*/  IMAD R46, R27.reuse, R31.reuse, RZ ;  /* 0x0000001f1b2e7224 */ /* 0x0c0fe400078e02ff */
[----:B------:R-:W-:Y:S01]  /*2200*/  IMAD.HI.U32 R51, R27, R31, RZ ;  /* 0x0000001f1b337227 */ /* 0x000fe200078e00ff */
[----:B------:R-:W-:-:S03]  /*2210*/  IADD3 R25, P0, PT, R49, R25, RZ ;  /* 0x0000001931197210 */ /* 0x000fc60007f1e0ff */
[----:B------:R-:W-:Y:S01]  /*2220*/  IMAD R49, R30, 0x8, R1 ;  /* 0x000000081e317824 */ /* 0x000fe200078e0201 */
[----:B------:R-:W-:Y:S01]  /*2230*/  IADD3 R25, P1, PT, R46, R25, RZ ;  /* 0x000000192e197210 */ /* 0x000fe20007f3e0ff */
[----:B------:R-:W-:-:S04]  /*2240*/  IMAD.HI.U32 R46, R26, R29, RZ ;  /* 0x0000001d1a2e7227 */ /* 0x000fc800078e00ff */
[----:B------:R-:W-:Y:S01]  /*2250*/  IMAD.X R26, RZ, RZ, R46, P3 ;  /* 0x000000ffff1a7224 */ /* 0x000fe200018e062e */
[----:B------:R0:W-:Y:S01]  /*2260*/  STL.64 [R49], R24 ;  /* 0x0000001831007387 */ /* 0x0001e20000100a00 */
[----:B------:R-:W-:-:S03]  /*2270*/  IMAD.HI.U32 R46, R27, R29, RZ ;  /* 0x0000001d1b2e7227 */ /* 0x000fc600078e00ff */
[----:B------:R-:W-:Y:S01]  /*2280*/  IADD3.X R26, P0, PT, R51, R26, RZ, P0, !PT ;  /* 0x0000001a331a7210 */ /* 0x000fe2000071e4ff */
[----:B------:R-:W-:Y:S02]  /*2290*/  IMAD R27, R27, R29, RZ ;  /* 0x0000001d1b1b7224 */ /* 0x000fe400078e02ff */
[----:B------:R-:W-:-:S03]  /*22a0*/  VIADD R30, R30, 0x1 ;  /* 0x000000011e1e7836 */ /* 0x000fc60000000000 */
[----:B------:R-:W-:Y:S01]  /*22b0*/  IADD3.X R27, P1, PT, R27, R26, RZ, P1, !PT ;  /* 0x0000001a1b1b7210 */ /* 0x000fe20000f3e4ff */
[----:B------:R-:W-:Y:S01]  /*22c0*/  IMAD.X R26, RZ, RZ, R46, P0 ;  /* 0x000000ffff1a7224 */ /* 0x000fe200000e062e */
[----:B------:R-:W-:-:S03]  /*22d0*/  ISETP.NE.AND P0, PT, R45, -0xf, PT ;  /* 0xfffffff12d00780c */ /* 0x000fc60003f05270 */
[----:B0-----:R-:W-:Y:S02]  /*22e0*/  IMAD.X R25, RZ, RZ, R26, P1 ;  /* 0x000000ffff197224 */ /* 0x001fe400008e061a */
[----:B------:R-:W-:-:S08]  /*22f0*/  IMAD.MOV.U32 R24, RZ, RZ, R27 ;  /* 0x000000ffff187224 */ /* 0x000fd000078e001b */
[----:B------:R-:W-:Y:S05]  /*2300*/  @P0 BRA `(.L_x_34) ;  /* 0xfffffffc00940947 */ /* 0x000fea000383ffff */
[----:B------:R-:W-:Y:S05]  /*2310*/  BSYNC.RECONVERGENT B4 ;  /* 0x0000000000047941 */ /* 0x000fea0003800200 */
.L_x_33:
[----:B------:R-:W-:-:S07]  /*2320*/  IMAD.MOV.U32 R47, RZ, RZ, R28 ;  /* 0x000000ffff2f7224 */ /* 0x000fce00078e001c */
.L_x_32:
[----:B------:R-:W-:Y:S05]  /*2330*/  BSYNC.RECONVERGENT B3 ;  /* 0x0000000000037941 */ /* 0x000fea0003800200 */
.L_x_31:
[----:B------:R-:W-:Y:S01]  /*2340*/  LOP3.LUT P0, R49, R20, 0x3f, RZ, 0xc0, !PT ;  /* 0x0000003f14317812 */ /* 0x000fe2000780c0ff */
[----:B------:R-:W-:-:S04]  /*2350*/  IMAD.IADD R20, R21, 0x1, R47 ;  /* 0x0000000115147824 */ /* 0x000fc800078e022f */
[----:B------:R-:W-:-:S05]  /*2360*/  IMAD.U32 R51, R20, 0x8, R1 ;  /* 0x0000000814337824 */ /* 0x000fca00078e0001 */
[----:B------:R0:W-:Y:S04]  /*2370*/  STL.64 [R51+-0x78], R24 ;  /* 0xffff881833007387 */ /* 0x0001e80000100a00 */
[----:B------:R-:W2:Y:S04]  /*2380*/  @P0 LDL.64 R28, [R1+0x8] ;  /* 0x00000800011c0983 */ /* 0x000ea80000100a00 */
[----:B------:R-:W3:Y:S04]  /*2390*/  LDL.64 R22, [R1+0x10] ;  /* 0x0000100001167983 */ /* 0x000ee80000100a00 */
[----:B------:R-:W4:Y:S01]  /*23a0*/  LDL.64 R20, [R1+0x18] ;  /* 0x0000180001147983 */ /* 0x000f220000100a00 */
[----:B------:R-:W-:Y:S01]  /*23b0*/  @P0 LOP3.LUT R26, R49, 0x3f, RZ, 0x3c, !PT ;  /* 0x0000003f311a0812 */ /* 0x000fe200078e3cff */
[----:B------:R-:W-:Y:S01]  /*23c0*/  BSSY.RECONVERGENT B3, `(.L_x_35) ;  /* 0x0000034000037945 */ /* 0x000fe20003800200 */
[----:B--2---:R-:W-:-:S02]  /*23d0*/  @P0 SHF.R.U64 R27, R28, 0x1, R29 ;  /* 0x000000011c1b0819 */ /* 0x004fc4000000121d */
[----:B------:R-:W-:Y:S02]  /*23e0*/  @P0 SHF.R.U32.HI R29, RZ, 0x1, R29 ;  /* 0x00000001ff1d0819 */ /* 0x000fe4000001161d */
[CC--:B---3--:R-:W-:Y:S02]  /*23f0*/  @P0 SHF.L.U32 R31, R22.reuse, R49.reuse, RZ ;  /* 0x00000031161f0219 */ /* 0x0c8fe400000006ff */
[----:B0-----:R-:W-:Y:S02]  /*2400*/  @P0 SHF.R.U64 R24, R27, R26, R29 ;  /* 0x0000001a1b180219 */ /* 0x001fe4000000121d */
[--C-:B------:R-:W-:Y:S02]  /*2410*/  @P0 SHF.R.U32.HI R47, RZ, 0x1, R23.reuse ;  /* 0x00000001ff2f0819 */ /* 0x100fe40000011617 */
[C-C-:B------:R-:W-:Y:S02]  /*2420*/  @P0 SHF.R.U64 R45, R22.reuse, 0x1, R23.reuse ;  /* 0x00000001162d0819 */ /* 0x140fe40000001217 */
[----:B------:R-:W-:-:S02]  /*2430*/  @P0 SHF.L.U64.HI R28, R22, R49, R23 ;  /* 0x00000031161c0219 */ /* 0x000fc40000010217 */
[----:B------:R-:W-:Y:S02]  /*2440*/  @P0 SHF.R.U32.HI R25, RZ, R26, R29 ;  /* 0x0000001aff190219 */ /* 0x000fe4000001161d */
[----:B------:R-:W-:Y:S02]  /*2450*/  @P0 LOP3.LUT R22, R31, R24, RZ, 0xfc, !PT ;  /* 0x000000181f160212 */ /* 0x000fe400078efcff */
[----:B----4-:R-:W-:Y:S02]  /*2460*/  @P0 SHF.L.U32 R27, R20, R49, RZ ;  /* 0x00000031141b0219 */ /* 0x010fe400000006ff */
[----:B------:R-:W-:Y:S01]  /*2470*/  @P0 SHF.R.U64 R30, R45, R26, R47 ;  /* 0x0000001a2d1e0219 */ /* 0x000fe2000000122f */
[----:B------:R-:W-:Y:S01]  /*2480*/  IMAD.SHL.U32 R24, R22, 0x4, RZ ;  /* 0x0000000416187824 */ /* 0x000fe200078e00ff */
[----:B------:R-:W-:Y:S02]  /*2490*/  @P0 LOP3.LUT R23, R28, R25, RZ, 0xfc, !PT ;  /* 0x000000191c170212 */ /* 0x000fe400078efcff */
[----:B------:R-:W-:-:S02]  /*24a0*/  @P0 SHF.L.U64.HI R49, R20, R49, R21 ;  /* 0x0000003114310219 */ /* 0x000fc40000010215 */
[----:B------:R-:W-:Y:S02]  /*24b0*/  @P0 SHF.R.U32.HI R26, RZ, R26, R47 ;  /* 0x0000001aff1a0219 */ /* 0x000fe4000001162f */
[----:B------:R-:W-:Y:S02]  /*24c0*/  @P0 LOP3.LUT R20, R27, R30, RZ, 0xfc, !PT ;  /* 0x0000001e1b140212 */ /* 0x000fe400078efcff */
[----:B------:R-:W-:Y:S02]  /*24d0*/  SHF.L.U64.HI R29, R22, 0x2, R23 ;  /* 0x00000002161d7819 */ /* 0x000fe40000010217 */
[----:B------:R-:W-:Y:S02]  /*24e0*/  @P0 LOP3.LUT R21, R49, R26, RZ, 0xfc, !PT ;  /* 0x0000001a31150212 */ /* 0x000fe400078efcff */
[----:B------:R-:W-:Y:S02]  /*24f0*/  SHF.L.W.U32.HI R23, R23, 0x2, R20 ;  /* 0x0000000217177819 */ /* 0x000fe40000010e14 */
[----:B------:R-:W-:-:S02]  /*2500*/  IADD3 RZ, P0, PT, RZ, -R24, RZ ;  /* 0x80000018ffff7210 */ /* 0x000fc40007f1e0ff */
[----:B------:R-:W-:Y:S02]  /*2510*/  LOP3.LUT R22, RZ, R29, RZ, 0x33, !PT ;  /* 0x0000001dff167212 */ /* 0x000fe400078e33ff */
[----:B------:R-:W-:Y:S02]  /*2520*/  SHF.L.W.U32.HI R20, R20, 0x2, R21 ;  /* 0x0000000214147819 */ /* 0x000fe40000010e15 */
[----:B------:R-:W-:Y:S02]  /*2530*/  LOP3.LUT R25, RZ, R23, RZ, 0x33, !PT ;  /* 0x00000017ff197212 */ /* 0x000fe400078e33ff */
[----:B------:R-:W-:Y:S02]  /*2540*/  IADD3.X R22, P0, PT, RZ, R22, RZ, P0, !PT ;  /* 0x00000016ff167210 */ /* 0x000fe4000071e4ff */
[----:B------:R-:W-:Y:S02]  /*2550*/  LOP3.LUT R26, RZ, R20, RZ, 0x33, !PT ;  /* 0x00000014ff1a7212 */ /* 0x000fe400078e33ff */
[----:B------:R-:W-:-:S02]  /*2560*/  IADD3.X R28, P1, PT, RZ, R25, RZ, P0, !PT ;  /* 0x00000019ff1c7210 */ /* 0x000fc4000073e4ff */
[----:B------:R-:W-:-:S03]  /*2570*/  ISETP.GT.U32.AND P3, PT, R23, -0x1, PT ;  /* 0xffffffff1700780c */ /* 0x000fc60003f64070 */
[----:B------:R-:W-:Y:S01]  /*2580*/  IMAD.X R27, RZ, RZ, R26, P1 ;  /* 0x000000ffff1b7224 */ /* 0x000fe200008e061a */
[----:B------:R-:W-:-:S04]  /*2590*/  ISETP.GT.AND.EX P0, PT, R20, -0x1, PT, P3 ;  /* 0xffffffff1400780c */ /* 0x000fc80003f04330 */
[----:B------:R-:W-:Y:S02]  /*25a0*/  SEL R27, R20, R27, P0 ;  /* 0x0000001b141b7207 */ /* 0x000fe40000000000 */
[----:B------:R-:W-:Y:S02]  /*25b0*/  SEL R28, R23, R28, P0 ;  /* 0x0000001c171c7207 */ /* 0x000fe40000000000 */
[----:B------:R-:W-:Y:S02]  /*25c0*/  ISETP.NE.U32.AND P1, PT, R27, RZ, PT ;  /* 0x000000ff1b00720c */ /* 0x000fe40003f25070 */
[----:B------:R-:W-:Y:S02]  /*25d0*/  SEL R29, R29, R22, P0 ;  /* 0x000000161d1d7207 */ /* 0x000fe40000000000 */
[----:B------:R-:W-:Y:S01]  /*25e0*/  SEL R23, R28, R27, !P1 ;  /* 0x0000001b1c177207 */ /* 0x000fe20004800000 */
[----:B------:R-:W-:-:S05]  /*25f0*/  @!P0 IMAD.MOV R24, RZ, RZ, -R24 ;  /* 0x000000ffff188224 */ /* 0x000fca00078e0a18 */
[----:B------:R-:W0:Y:S02]  /*2600*/  FLO.U32 R23, R23 ;  /* 0x0000001700177300 */ /* 0x000e2400000e0000 */
[C---:B0-----:R-:W-:Y:S02]  /*2610*/  IADD3 R25, PT, PT, -R23.reuse, 0x1f, RZ ;  /* 0x0000001f17197810 */ /* 0x041fe40007ffe1ff */
[----:B------:R-:W-:-:S03]  /*2620*/  IADD3 R26, PT, PT, -R23, 0x3f, RZ ;  /* 0x0000003f171a7810 */ /* 0x000fc60007ffe1ff */
[----:B------:R-:W-:-:S05]  /*2630*/  @P1 IMAD.MOV R26, RZ, RZ, R25 ;  /* 0x000000ffff1a1224 */ /* 0x000fca00078e0219 */
[----:B------:R-:W-:-:S13]  /*2640*/  ISETP.NE.AND P1, PT, R26, RZ, PT ;  /* 0x000000ff1a00720c */ /* 0x000fda0003f25270 */
[----:B------:R-:W-:Y:S05]  /*2650*/  @!P1 BRA `(.L_x_36) ;  /* 0x0000000000289947 */ /* 0x000fea0003800000 */
[----:B------:R-:W-:Y:S02]  /*2660*/  LOP3.LUT R23, R26, 0x3f, RZ, 0xc0, !PT ;  /* 0x0000003f1a177812 */ /* 0x000fe400078ec0ff */
[--C-:B------:R-:W-:Y:S02]  /*2670*/  SHF.R.U64 R25, R24, 0x1, R29.reuse ;  /* 0x0000000118197819 */ /* 0x100fe4000000121d */
[----:B------:R-:W-:Y:S02]  /*2680*/  SHF.R.U32.HI R29, RZ, 0x1, R29 ;  /* 0x00000001ff1d7819 */ /* 0x000fe4000001161d */
[----:B------:R-:W-:Y:S02]  /*2690*/  LOP3.LUT R22, R26, 0x3f, RZ, 0xc, !PT ;  /* 0x0000003f1a167812 */ /* 0x000fe400078e0cff */
[CC--:B------:R-:W-:Y:S02]  /*26a0*/  SHF.L.U64.HI R27, R28.reuse, R23.reuse, R27 ;  /* 0x000000171c1b7219 */ /* 0x0c0fe4000001021b */
[----:B------:R-:W-:-:S02]  /*26b0*/  SHF.L.U32 R23, R28, R23, RZ ;  /* 0x000000171c177219 */ /* 0x000fc400000006ff */
[-CC-:B------:R-:W-:Y:S02]  /*26c0*/  SHF.R.U64 R28, R25, R22.reuse, R29.reuse ;  /* 0x00000016191c7219 */ /* 0x180fe4000000121d */
[----:B------:R-:W-:Y:S02]  /*26d0*/  SHF.R.U32.HI R22, RZ, R22, R29 ;  /* 0x00000016ff167219 */ /* 0x000fe4000001161d */
[----:B------:R-:W-:Y:S02]  /*26e0*/  LOP3.LUT R28, R23, R28, RZ, 0xfc, !PT ;  /* 0x0000001c171c7212 */ /* 0x000fe400078efcff */
[----:B------:R-:W-:-:S07]  /*26f0*/  LOP3.LUT R27, R27, R22, RZ, 0xfc, !PT ;  /* 0x000000161b1b7212 */ /* 0x000fce00078efcff */
.L_x_36:
[----:B------:R-:W-:Y:S05]  /*2700*/  BSYNC.RECONVERGENT B3 ;  /* 0x0000000000037941 */ /* 0x000fea0003800200 */
.L_x_35:
[----:B------:R-:W-:Y:S01]  /*2710*/  IMAD.WIDE.U32 R24, R28, 0x2168c235, RZ ;  /* 0x2168c2351c187825 */ /* 0x000fe200078e00ff */
[----:B------:R-:W-:-:S03]  /*2720*/  SHF.R.U32.HI R21, RZ, 0x1e, R21 ;  /* 0x0000001eff157819 */ /* 0x000fc60000011615 */
[----:B------:R-:W-:Y:S01]  /*2730*/  IMAD.MOV.U32 R22, RZ, RZ, R25 ;  /* 0x000000ffff167224 */ /* 0x000fe200078e0019 */
[----:B------:R-:W-:Y:S01]  /*2740*/  IADD3 RZ, P1, PT, R24, R24, RZ ;  /* 0x0000001818ff7210 */ /* 0x000fe20007f3e0ff */
[----:B------:R-:W-:Y:S01]  /*2750*/  IMAD.MOV.U32 R23, RZ, RZ, RZ ;  /* 0x000000ffff177224 */ /* 0x000fe200078e00ff */
[----:B------:R-:W-:Y:S01]  /*2760*/  LEA.HI R21, R20, R21, RZ, 0x1 ;  /* 0x0000001514157211 */ /* 0x000fe200078f08ff */
[----:B------:R-:W-:-:S04]  /*2770*/  IMAD.HI.U32 R25, R27, -0x36f0255e, RZ ;  /* 0xc90fdaa21b197827 */ /* 0x000fc800078e00ff */
[----:B------:R-:W-:-:S04]  /*2780*/  IMAD.WIDE.U32 R22, R28, -0x36f0255e, R22 ;  /* 0xc90fdaa21c167825 */ /* 0x000fc800078e0016 */
[----:B------:R-:W-:-:S04]  /*2790*/  IMAD.WIDE.U32 R22, P3, R27, 0x2168c235, R22 ;  /* 0x2168c2351b167825 */ /* 0x000fc80007860016 */
[----:B------:R-:W-:Y:S01]  /*27a0*/  IMAD R27, R27, -0x36f0255e, RZ ;  /* 0xc90fdaa21b1b7824 */ /* 0x000fe200078e02ff */
[----:B------:R-:W-:Y:S01]  /*27b0*/  IADD3.X RZ, P1, PT, R22, R22, RZ, P1, !PT ;  /* 0x0000001616ff7210 */ /* 0x000fe20000f3e4ff */
[----:B------:R-:W-:-:S03]  /*27c0*/  IMAD.X R24, RZ, RZ, R25, P3 ;  /* 0x000000ffff187224 */ /* 0x000fc600018e0619 */
[----:B------:R-:W-:-:S04]  /*27d0*/  IADD3 R23, P3, PT, R27, R23, RZ ;  /* 0x000000171b177210 */ /* 0x000fc80007f7e0ff */
[C---:B------:R-:W-:Y:S01]  /*27e0*/  ISETP.GT.U32.AND P4, PT, R23.reuse, RZ, PT ;  /* 0x000000ff1700720c */ /* 0x040fe20003f84070 */
[----:B------:R-:W-:Y:S01]  /*27f0*/  IMAD.X R24, RZ, RZ, R24, P3 ;  /* 0x000000ffff187224 */ /* 0x000fe200018e0618 */
[----:B------:R-:W-:-:S04]  /*2800*/  IADD3.X R22, P3, PT, R23, R23, RZ, P1, !PT ;  /* 0x0000001717167210 */ /* 0x000fc80000f7e4ff */
[C---:B------:R-:W-:Y:S01]  /*2810*/  ISETP.GT.AND.EX P1, PT, R24.reuse, RZ, PT, P4 ;  /* 0x000000ff1800720c */ /* 0x040fe20003f24340 */
[----:B------:R-:W-:-:S03]  /*2820*/  IMAD.X R25, R24, 0x1, R24, P3 ;  /* 0x0000000118197824 */ /* 0x000fc600018e0618 */
[----:B------:R-:W-:Y:S02]  /*2830*/  SEL R22, R22, R23, P1 ;  /* 0x0000001716167207 */ /* 0x000fe40000800000 */
[----:B------:R-:W-:Y:S02]  /*2840*/  SEL R23, R25, R24, P1 ;  /* 0x0000001819177207 */ /* 0x000fe40000800000 */
[----:B------:R-:W-:Y:S02]  /*2850*/  IADD3 R22, P3, PT, R22, 0x1, RZ ;  /* 0x0000000116167810 */ /* 0x000fe40007f7e0ff */
[----:B------:R-:W-:Y:S02]  /*2860*/  SEL R25, RZ, 0xffffffff, !P1 ;  /* 0xffffffffff197807 */ /* 0x000fe40004800000 */
[----:B------:R-:W-:Y:S01]  /*2870*/  LOP3.LUT P1, R19, R19, 0x80000000, RZ, 0xc0, !PT ;  /* 0x8000000013137812 */ /* 0x000fe2000782c0ff */
[----:B------:R-:W-:Y:S02]  /*2880*/  IMAD.X R23, RZ, RZ, R23, P3 ;  /* 0x000000ffff177224 */ /* 0x000fe400018e0617 */
[----:B------:R-:W-:Y:S01]  /*2890*/  IMAD.IADD R24, R25, 0x1, -R26 ;  /* 0x0000000119187824 */ /* 0x000fe200078e0a1a */
[----:B------:R-:W-:-:S02]  /*28a0*/  @!P0 LOP3.LUT R19, R19, 0x80000000, RZ, 0x3c, !PT ;  /* 0x8000000013138812 */ /* 0x000fc400078e3cff */
[----:B------:R-:W-:-:S04]  /*28b0*/  SHF.R.U64 R22, R22, 0xa, R23 ;  /* 0x0000000a16167819 */ /* 0x000fc80000001217 */
[----:B------:R-:W-:-:S03]  /*28c0*/  IADD3 R22, P3, PT, R22, 0x1, RZ ;  /* 0x0000000116167810 */ /* 0x000fc60007f7e0ff */
[----:B------:R-:W-:Y:S01]  /*28d0*/  @P1 IMAD.MOV R21, RZ, RZ, -R21 ;  /* 0x000000ffff151224 */ /* 0x000fe200078e0a15 */
[----:B------:R-:W-:-:S04]  /*28e0*/  LEA.HI.X R23, R23, RZ, RZ, 0x16, P3 ;  /* 0x000000ff17177211 */ /* 0x000fc800018fb4ff */
[--C-:B------:R-:W-:Y:S01]  /*28f0*/  SHF.R.U64 R26, R22, 0x1, R23.reuse ;  /* 0x00000001161a7819 */ /* 0x100fe20000001217 */
[----:B------:R-:W-:Y:S01]  /*2900*/  IMAD.SHL.U32 R22, R24, 0x100000, RZ ;  /* 0x0010000018167824 */ /* 0x000fe200078e00ff */
[----:B------:R-:W-:Y:S02]  /*2910*/  SHF.R.U32.HI R23, RZ, 0x1, R23 ;  /* 0x00000001ff177819 */ /* 0x000fe40000011617 */
[----:B------:R-:W-:-:S04]  /*2920*/  IADD3 R26, P3, P4, RZ, RZ, R26 ;  /* 0x000000ffff1a7210 */ /* 0x000fc80007c7e01a */
[----:B------:R-:W-:-:S04]  /*2930*/  IADD3.X R20, PT, PT, R22, 0x3fe00000, R23, P3, P4 ;  /* 0x3fe0000016147810 */ /* 0x000fc80001fe8417 */
[----:B------:R-:W-:-:S07]  /*2940*/  LOP3.LUT R27, R20, R19, RZ, 0xfc, !PT ;  /* 0x00000013141b7212 */ /* 0x000fce00078efcff */
.L_x_30:
[----:B------:R-:W-:-:S04]  /*2950*/  IMAD.MOV.U32 R19, RZ, RZ, 0x0 ;  /* 0x00000000ff137424 */ /* 0x000fc800078e00ff */
[----:B------:R-:W-:Y:S05]  /*2960*/  RET.REL.NODEC R18 `(_Z15kernel_problem1iiiiiPhS_S_) ;  /* 0xffffffd412a47950 */ /* 0x000fea0003c3ffff */
.L_x_37:
[----:B------:R-:W-:-:S00]  /*2970*/  BRA `(.L_x_37) ;  /* 0xfffffffc00fc7947 */ /* 0x000fc0000383ffff */
[----:B------:R-:W-:-:S00]  /*2980*/  NOP ;  /* 0x0000000000007918 */ /* 0x000fc00000000000 */
[----:B------:R-:W-:-:S00]  /*2990*/  NOP ;  /* 0x0000000000007918 */ /* 0x000fc00000000000 */
[----:B------:R-:W-:-:S00]  /*29a0*/  NOP ;  /* 0x0000000000007918 */ /* 0x000fc00000000000 */
[----:B------:R-:W-:-:S00]  /*29b0*/  NOP ;  /* 0x0000000000007918 */ /* 0x000fc00000000000 */
[----:B------:R-:W-:-:S00]  /*29c0*/  NOP ;  /* 0x0000000000007918 */ /* 0x000fc00000000000 */
[----:B------:R-:W-:-:S00]  /*29d0*/  NOP ;  /* 0x0000000000007918 */ /* 0x000fc00000000000 */
[----:B------:R-:W-:-:S00]  /*29e0*/  NOP ;  /* 0x0000000000007918 */ /* 0x000fc00000000000 */
[----:B------:R-:W-:-:S00]  /*29f0*/  NOP ;  /* 0x0000000000007918 */ /* 0x000fc00000000000 */
.L_x_40:


//--------------------- .nv.global.init           --------------------------
	.section	.nv.global.init,"aw",@progbits
	.align	16
.nv.global.init:
	.type		__cudart_sin_cos_coeffs,@object
	.size		__cudart_sin_cos_coeffs,(__cudart_i2opi_d - __cudart_sin_cos_coeffs)
__cudart_sin_cos_coeffs:
        /*0000*/ 	.byte	0x46, 0xd2, 0xb0, 0x2c, 0xf1, 0xe5, 0x5a, 0xbe, 0x92, 0xe3, 0xac, 0x69, 0xe3, 0x1d, 0xc7, 0x3e
        /*0010*/ 	.byte	0xa1, 0x62, 0xdb, 0x19, 0xa0, 0x01, 0x2a, 0xbf, 0x18, 0x08, 0x11, 0x11, 0x11, 0x11, 0x81, 0x3f
        /*0020*/ 	.byte	0x54, 0x55, 0x55, 0x55, 0x55, 0x55, 0xc5, 0xbf, 0x00, 0x00, 0x00, 0x00, 0x00, 0x00, 0x00, 0x00
        /*0030*/ 	.byte	0x00, 0x00, 0x00, 0x00, 0x00, 0x00, 0x00, 0x00, 0x64, 0x81, 0xfd, 0x20, 0x83, 0xff, 0xa8, 0xbd
        /*0040*/ 	.byte	0x28, 0x85, 0xef, 0xc1, 0xa7, 0xee, 0x21, 0x3e, 0xd9, 0xe6, 0x06, 0x8e, 0x4f, 0x7e, 0x92, 0xbe
        /*0050*/ 	.byte	0xe9, 0xbc, 0xdd, 0x19, 0xa0, 0x01, 0xfa, 0x3e, 0x47, 0x5d, 0xc1, 0x16, 0x6c, 0xc1, 0x56, 0xbf
        /*0060*/ 	.byte	0x51, 0x55, 0x55, 0x55, 0x55, 0x55, 0xa5, 0x3f, 0x00, 0x00, 0x00, 0x00, 0x00, 0x00, 0xe0, 0xbf
        /*0070*/ 	.byte	0x00, 0x00, 0x00, 0x00, 0x00, 0x00, 0xf0, 0x3f, 0x00, 0x00, 0x00, 0x00, 0x00, 0x00, 0x00, 0x00
	.type		__cudart_i2opi_d,@object
	.size		__cudart_i2opi_d,(.L_0 - __cudart_i2opi_d)
__cudart_i2opi_d:
        /* <DEDUP_REMOVED lines=9> */
.L_0:


//--------------------- .nv.shared._Z15kernel_problem1iiiiiPhS_S_ --------------------------
	.section	.nv.shared._Z15kernel_problem1iiiiiPhS_S_,"aw",@nobits
	.sectionflags	@""
	.align	4
.nv.shared._Z15kernel_problem1iiiiiPhS_S_:
	.zero		6144


//--------------------- .nv.shared.reserved.0     --------------------------
	.section	.nv.shared.reserved.0,"aw",@nobits
	.weak		__nv_reservedSMEM_offset_0_alias
	.size		__nv_reservedSMEM_offset_0_alias, 0, 64
	.other		__nv_reservedSMEM_offset_0_alias,@"STO_CUDA_RESERVED_SHARED STV_DEFAULT"
__nv_reservedSMEM_offset_0_alias:
	.zero		0
	.zero		64


//--------------------- .nv.constant0._Z15kernel_problem1iiiiiPhS_S_ --------------------------
	.section	.nv.constant0._Z15kernel_problem1iiiiiPhS_S_,"a",@progbits
	.sectionflags	@""
	.align	4
.nv.constant0._Z15kernel_problem1iiiiiPhS_S_:
	.zero		944


//--------------------- SYMBOLS --------------------------

	.type		.nv.reservedSmem.offset0,@object
	.size		.nv.reservedSmem.offset0,0x4
	.type		.nv.reservedSmem.cap,@object
	.size		.nv.reservedSmem.cap,0x4
